//
// Generated by NVIDIA NVVM Compiler
//
// Compiler Build ID: CL-36424714
// Cuda compilation tools, release 13.0, V13.0.88
// Based on NVVM 20.0.0
//

.version 9.0
.target sm_100
.address_size 64

	// .globl	_ZN8pygpukit3ops4tf3218sgemm_wmma_row_rowEPKfS3_Pfiii

.visible .entry _ZN8pygpukit3ops4tf3218sgemm_wmma_row_rowEPKfS3_Pfiii(
	.param .u64 .ptr .align 1 _ZN8pygpukit3ops4tf3218sgemm_wmma_row_rowEPKfS3_Pfiii_param_0,
	.param .u64 .ptr .align 1 _ZN8pygpukit3ops4tf3218sgemm_wmma_row_rowEPKfS3_Pfiii_param_1,
	.param .u64 .ptr .align 1 _ZN8pygpukit3ops4tf3218sgemm_wmma_row_rowEPKfS3_Pfiii_param_2,
	.param .u32 _ZN8pygpukit3ops4tf3218sgemm_wmma_row_rowEPKfS3_Pfiii_param_3,
	.param .u32 _ZN8pygpukit3ops4tf3218sgemm_wmma_row_rowEPKfS3_Pfiii_param_4,
	.param .u32 _ZN8pygpukit3ops4tf3218sgemm_wmma_row_rowEPKfS3_Pfiii_param_5
)
{
	.reg .pred 	%p<6>;
	.reg .b32 	%r<84>;
	.reg .b32 	%f<125>;
	.reg .b64 	%rd<22>;

	ld.param.u64 	%rd6, [_ZN8pygpukit3ops4tf3218sgemm_wmma_row_rowEPKfS3_Pfiii_param_0];
	ld.param.u64 	%rd7, [_ZN8pygpukit3ops4tf3218sgemm_wmma_row_rowEPKfS3_Pfiii_param_1];
	ld.param.u64 	%rd8, [_ZN8pygpukit3ops4tf3218sgemm_wmma_row_rowEPKfS3_Pfiii_param_2];
	ld.param.u32 	%r28, [_ZN8pygpukit3ops4tf3218sgemm_wmma_row_rowEPKfS3_Pfiii_param_4];
	ld.param.u32 	%r29, [_ZN8pygpukit3ops4tf3218sgemm_wmma_row_rowEPKfS3_Pfiii_param_5];
	setp.lt.s32 	%p1, %r29, 1;
	mov.f32 	%f117, 0f00000000;
	mov.f32 	%f118, %f117;
	mov.f32 	%f119, %f117;
	mov.f32 	%f120, %f117;
	mov.f32 	%f121, %f117;
	mov.f32 	%f122, %f117;
	mov.f32 	%f123, %f117;
	mov.f32 	%f124, %f117;
	@%p1 bra 	$L__BB0_7;
	add.s32 	%r31, %r29, -1;
	shr.u32 	%r32, %r31, 3;
	add.s32 	%r1, %r32, 1;
	and.b32  	%r2, %r1, 3;
	setp.lt.u32 	%p2, %r29, 25;
	mov.b32 	%r81, 0;
	mov.f32 	%f117, 0f00000000;
	@%p2 bra 	$L__BB0_4;
	mul.lo.s32 	%r79, %r28, 24;
	shl.b32 	%r4, %r28, 5;
	shl.b32 	%r78, %r28, 4;
	shl.b32 	%r77, %r28, 3;
	and.b32  	%r34, %r1, 1073741820;
	neg.s32 	%r75, %r34;
	mov.f32 	%f117, 0f00000000;
	mov.b32 	%r76, 0;
	mov.u64 	%rd20, %rd6;
	mov.f32 	%f118, %f117;
	mov.f32 	%f119, %f117;
	mov.f32 	%f120, %f117;
	mov.f32 	%f121, %f117;
	mov.f32 	%f122, %f117;
	mov.f32 	%f123, %f117;
	mov.f32 	%f124, %f117;
	mov.u32 	%r81, %r76;
$L__BB0_3:
	wmma.load.a.sync.aligned.row.m16n16k8.tf32 	{%r35, %r36, %r37, %r38}, [%rd20], %r29;
	mul.wide.s32 	%rd9, %r76, 4;
	add.s64 	%rd10, %rd7, %rd9;
	wmma.load.b.sync.aligned.row.m16n16k8.tf32 	{%r39, %r40, %r41, %r42}, [%rd10], %r28;
	wmma.mma.sync.aligned.row.row.m16n16k8.f32.tf32.tf32.f32 {%f61, %f62, %f63, %f64, %f65, %f66, %f67, %f68}, {%r35, %r36, %r37, %r38}, {%r39, %r40, %r41, %r42}, {%f124, %f123, %f122, %f121, %f120, %f119, %f118, %f117};
	wmma.load.a.sync.aligned.row.m16n16k8.tf32 	{%r43, %r44, %r45, %r46}, [%rd20+32], %r29;
	mul.wide.s32 	%rd11, %r77, 4;
	add.s64 	%rd12, %rd7, %rd11;
	wmma.load.b.sync.aligned.row.m16n16k8.tf32 	{%r47, %r48, %r49, %r50}, [%rd12], %r28;
	wmma.mma.sync.aligned.row.row.m16n16k8.f32.tf32.tf32.f32 {%f69, %f70, %f71, %f72, %f73, %f74, %f75, %f76}, {%r43, %r44, %r45, %r46}, {%r47, %r48, %r49, %r50}, {%f61, %f62, %f63, %f64, %f65, %f66, %f67, %f68};
	wmma.load.a.sync.aligned.row.m16n16k8.tf32 	{%r51, %r52, %r53, %r54}, [%rd20+64], %r29;
	mul.wide.s32 	%rd13, %r78, 4;
	add.s64 	%rd14, %rd7, %rd13;
	wmma.load.b.sync.aligned.row.m16n16k8.tf32 	{%r55, %r56, %r57, %r58}, [%rd14], %r28;
	wmma.mma.sync.aligned.row.row.m16n16k8.f32.tf32.tf32.f32 {%f77, %f78, %f79, %f80, %f81, %f82, %f83, %f84}, {%r51, %r52, %r53, %r54}, {%r55, %r56, %r57, %r58}, {%f69, %f70, %f71, %f72, %f73, %f74, %f75, %f76};
	wmma.load.a.sync.aligned.row.m16n16k8.tf32 	{%r59, %r60, %r61, %r62}, [%rd20+96], %r29;
	mul.wide.s32 	%rd15, %r79, 4;
	add.s64 	%rd16, %rd7, %rd15;
	wmma.load.b.sync.aligned.row.m16n16k8.tf32 	{%r63, %r64, %r65, %r66}, [%rd16], %r28;
	wmma.mma.sync.aligned.row.row.m16n16k8.f32.tf32.tf32.f32 {%f124, %f123, %f122, %f121, %f120, %f119, %f118, %f117}, {%r59, %r60, %r61, %r62}, {%r63, %r64, %r65, %r66}, {%f77, %f78, %f79, %f80, %f81, %f82, %f83, %f84};
	add.s32 	%r81, %r81, 32;
	add.s32 	%r79, %r79, %r4;
	add.s32 	%r78, %r78, %r4;
	add.s32 	%r77, %r77, %r4;
	add.s32 	%r76, %r76, %r4;
	add.s64 	%rd20, %rd20, 128;
	add.s32 	%r75, %r75, 4;
	setp.ne.s32 	%p3, %r75, 0;
	@%p3 bra 	$L__BB0_3;
$L__BB0_4:
	setp.eq.s32 	%p4, %r2, 0;
	@%p4 bra 	$L__BB0_7;
	mul.lo.s32 	%r83, %r81, %r28;
	shl.b32 	%r22, %r28, 3;
	mul.wide.u32 	%rd17, %r81, 4;
	add.s64 	%rd21, %rd6, %rd17;
	neg.s32 	%r82, %r2;
$L__BB0_6:
	.pragma "nounroll";
	wmma.load.a.sync.aligned.row.m16n16k8.tf32 	{%r67, %r68, %r69, %r70}, [%rd21], %r29;
	mul.wide.s32 	%rd18, %r83, 4;
	add.s64 	%rd19, %rd7, %rd18;
	wmma.load.b.sync.aligned.row.m16n16k8.tf32 	{%r71, %r72, %r73, %r74}, [%rd19], %r28;
	wmma.mma.sync.aligned.row.row.m16n16k8.f32.tf32.tf32.f32 {%f124, %f123, %f122, %f121, %f120, %f119, %f118, %f117}, {%r67, %r68, %r69, %r70}, {%r71, %r72, %r73, %r74}, {%f124, %f123, %f122, %f121, %f120, %f119, %f118, %f117};
	add.s32 	%r83, %r83, %r22;
	add.s64 	%rd21, %rd21, 32;
	add.s32 	%r82, %r82, 1;
	setp.ne.s32 	%p5, %r82, 0;
	@%p5 bra 	$L__BB0_6;
$L__BB0_7:
	wmma.store.d.sync.aligned.row.m16n16k8.f32 	[%rd8], {%f124, %f123, %f122, %f121, %f120, %f119, %f118, %f117}, %r28;
	ret;

}
	// .globl	_ZN8pygpukit3ops4tf3229sgemm_wmma_row_col_transposedEPKfS3_Pfiii
.visible .entry _ZN8pygpukit3ops4tf3229sgemm_wmma_row_col_transposedEPKfS3_Pfiii(
	.param .u64 .ptr .align 1 _ZN8pygpukit3ops4tf3229sgemm_wmma_row_col_transposedEPKfS3_Pfiii_param_0,
	.param .u64 .ptr .align 1 _ZN8pygpukit3ops4tf3229sgemm_wmma_row_col_transposedEPKfS3_Pfiii_param_1,
	.param .u64 .ptr .align 1 _ZN8pygpukit3ops4tf3229sgemm_wmma_row_col_transposedEPKfS3_Pfiii_param_2,
	.param .u32 _ZN8pygpukit3ops4tf3229sgemm_wmma_row_col_transposedEPKfS3_Pfiii_param_3,
	.param .u32 _ZN8pygpukit3ops4tf3229sgemm_wmma_row_col_transposedEPKfS3_Pfiii_param_4,
	.param .u32 _ZN8pygpukit3ops4tf3229sgemm_wmma_row_col_transposedEPKfS3_Pfiii_param_5
)
{
	.reg .pred 	%p<6>;
	.reg .b32 	%r<63>;
	.reg .b32 	%f<125>;
	.reg .b64 	%rd<20>;

	ld.param.u64 	%rd12, [_ZN8pygpukit3ops4tf3229sgemm_wmma_row_col_transposedEPKfS3_Pfiii_param_0];
	ld.param.u64 	%rd13, [_ZN8pygpukit3ops4tf3229sgemm_wmma_row_col_transposedEPKfS3_Pfiii_param_1];
	ld.param.u64 	%rd14, [_ZN8pygpukit3ops4tf3229sgemm_wmma_row_col_transposedEPKfS3_Pfiii_param_2];
	ld.param.u32 	%r12, [_ZN8pygpukit3ops4tf3229sgemm_wmma_row_col_transposedEPKfS3_Pfiii_param_4];
	ld.param.u32 	%r13, [_ZN8pygpukit3ops4tf3229sgemm_wmma_row_col_transposedEPKfS3_Pfiii_param_5];
	setp.lt.s32 	%p1, %r13, 1;
	mov.f32 	%f117, 0f00000000;
	mov.f32 	%f118, %f117;
	mov.f32 	%f119, %f117;
	mov.f32 	%f120, %f117;
	mov.f32 	%f121, %f117;
	mov.f32 	%f122, %f117;
	mov.f32 	%f123, %f117;
	mov.f32 	%f124, %f117;
	@%p1 bra 	$L__BB1_7;
	add.s32 	%r15, %r13, -1;
	shr.u32 	%r16, %r15, 3;
	add.s32 	%r1, %r16, 1;
	and.b32  	%r2, %r1, 3;
	setp.lt.u32 	%p2, %r13, 25;
	mov.b32 	%r61, 0;
	mov.f32 	%f117, 0f00000000;
	@%p2 bra 	$L__BB1_4;
	add.s64 	%rd17, %rd13, 64;
	and.b32  	%r18, %r1, 1073741820;
	neg.s32 	%r59, %r18;
	mov.b32 	%r61, 0;
	mov.f32 	%f117, 0f00000000;
	mov.u64 	%rd16, %rd12;
	mov.f32 	%f118, %f117;
	mov.f32 	%f119, %f117;
	mov.f32 	%f120, %f117;
	mov.f32 	%f121, %f117;
	mov.f32 	%f122, %f117;
	mov.f32 	%f123, %f117;
	mov.f32 	%f124, %f117;
$L__BB1_3:
	wmma.load.a.sync.aligned.row.m16n16k8.tf32 	{%r19, %r20, %r21, %r22}, [%rd16], %r13;
	wmma.load.b.sync.aligned.col.m16n16k8.tf32 	{%r23, %r24, %r25, %r26}, [%rd17+-64], %r13;
	wmma.mma.sync.aligned.row.col.m16n16k8.f32.tf32.tf32.f32 {%f61, %f62, %f63, %f64, %f65, %f66, %f67, %f68}, {%r19, %r20, %r21, %r22}, {%r23, %r24, %r25, %r26}, {%f124, %f123, %f122, %f121, %f120, %f119, %f118, %f117};
	wmma.load.a.sync.aligned.row.m16n16k8.tf32 	{%r27, %r28, %r29, %r30}, [%rd16+32], %r13;
	wmma.load.b.sync.aligned.col.m16n16k8.tf32 	{%r31, %r32, %r33, %r34}, [%rd17+-32], %r13;
	wmma.mma.sync.aligned.row.col.m16n16k8.f32.tf32.tf32.f32 {%f69, %f70, %f71, %f72, %f73, %f74, %f75, %f76}, {%r27, %r28, %r29, %r30}, {%r31, %r32, %r33, %r34}, {%f61, %f62, %f63, %f64, %f65, %f66, %f67, %f68};
	wmma.load.a.sync.aligned.row.m16n16k8.tf32 	{%r35, %r36, %r37, %r38}, [%rd16+64], %r13;
	wmma.load.b.sync.aligned.col.m16n16k8.tf32 	{%r39, %r40, %r41, %r42}, [%rd17], %r13;
	wmma.mma.sync.aligned.row.col.m16n16k8.f32.tf32.tf32.f32 {%f77, %f78, %f79, %f80, %f81, %f82, %f83, %f84}, {%r35, %r36, %r37, %r38}, {%r39, %r40, %r41, %r42}, {%f69, %f70, %f71, %f72, %f73, %f74, %f75, %f76};
	wmma.load.a.sync.aligned.row.m16n16k8.tf32 	{%r43, %r44, %r45, %r46}, [%rd16+96], %r13;
	wmma.load.b.sync.aligned.col.m16n16k8.tf32 	{%r47, %r48, %r49, %r50}, [%rd17+32], %r13;
	wmma.mma.sync.aligned.row.col.m16n16k8.f32.tf32.tf32.f32 {%f124, %f123, %f122, %f121, %f120, %f119, %f118, %f117}, {%r43, %r44, %r45, %r46}, {%r47, %r48, %r49, %r50}, {%f77, %f78, %f79, %f80, %f81, %f82, %f83, %f84};
	add.s32 	%r61, %r61, 32;
	add.s64 	%rd17, %rd17, 128;
	add.s64 	%rd16, %rd16, 128;
	add.s32 	%r59, %r59, 4;
	setp.ne.s32 	%p3, %r59, 0;
	@%p3 bra 	$L__BB1_3;
$L__BB1_4:
	setp.eq.s32 	%p4, %r2, 0;
	@%p4 bra 	$L__BB1_7;
	mul.wide.u32 	%rd15, %r61, 4;
	add.s64 	%rd19, %rd13, %rd15;
	add.s64 	%rd18, %rd12, %rd15;
	neg.s32 	%r62, %r2;
$L__BB1_6:
	.pragma "nounroll";
	wmma.load.a.sync.aligned.row.m16n16k8.tf32 	{%r51, %r52, %r53, %r54}, [%rd18], %r13;
	wmma.load.b.sync.aligned.col.m16n16k8.tf32 	{%r55, %r56, %r57, %r58}, [%rd19], %r13;
	wmma.mma.sync.aligned.row.col.m16n16k8.f32.tf32.tf32.f32 {%f124, %f123, %f122, %f121, %f120, %f119, %f118, %f117}, {%r51, %r52, %r53, %r54}, {%r55, %r56, %r57, %r58}, {%f124, %f123, %f122, %f121, %f120, %f119, %f118, %f117};
	add.s64 	%rd19, %rd19, 32;
	add.s64 	%rd18, %rd18, 32;
	add.s32 	%r62, %r62, 1;
	setp.ne.s32 	%p5, %r62, 0;
	@%p5 bra 	$L__BB1_6;
$L__BB1_7:
	wmma.store.d.sync.aligned.row.m16n16k8.f32 	[%rd14], {%f124, %f123, %f122, %f121, %f120, %f119, %f118, %f117}, %r12;
	ret;

}
	// .globl	_ZN8pygpukit3ops4tf3220debug_dump_fragmentsEPKfS3_PfS4_ii
.visible .entry _ZN8pygpukit3ops4tf3220debug_dump_fragmentsEPKfS3_PfS4_ii(
	.param .u64 .ptr .align 1 _ZN8pygpukit3ops4tf3220debug_dump_fragmentsEPKfS3_PfS4_ii_param_0,
	.param .u64 .ptr .align 1 _ZN8pygpukit3ops4tf3220debug_dump_fragmentsEPKfS3_PfS4_ii_param_1,
	.param .u64 .ptr .align 1 _ZN8pygpukit3ops4tf3220debug_dump_fragmentsEPKfS3_PfS4_ii_param_2,
	.param .u64 .ptr .align 1 _ZN8pygpukit3ops4tf3220debug_dump_fragmentsEPKfS3_PfS4_ii_param_3,
	.param .u32 _ZN8pygpukit3ops4tf3220debug_dump_fragmentsEPKfS3_PfS4_ii_param_4,
	.param .u32 _ZN8pygpukit3ops4tf3220debug_dump_fragmentsEPKfS3_PfS4_ii_param_5
)
{
	.reg .pred 	%p<2>;
	.reg .b32 	%r<13>;
	.reg .b64 	%rd<10>;

	ld.param.u64 	%rd1, [_ZN8pygpukit3ops4tf3220debug_dump_fragmentsEPKfS3_PfS4_ii_param_0];
	ld.param.u64 	%rd2, [_ZN8pygpukit3ops4tf3220debug_dump_fragmentsEPKfS3_PfS4_ii_param_1];
	ld.param.u64 	%rd3, [_ZN8pygpukit3ops4tf3220debug_dump_fragmentsEPKfS3_PfS4_ii_param_2];
	ld.param.u64 	%rd4, [_ZN8pygpukit3ops4tf3220debug_dump_fragmentsEPKfS3_PfS4_ii_param_3];
	ld.param.u32 	%r2, [_ZN8pygpukit3ops4tf3220debug_dump_fragmentsEPKfS3_PfS4_ii_param_4];
	ld.param.u32 	%r3, [_ZN8pygpukit3ops4tf3220debug_dump_fragmentsEPKfS3_PfS4_ii_param_5];
	mov.u32 	%r1, %tid.x;
	setp.gt.u32 	%p1, %r1, 31;
	@%p1 bra 	$L__BB2_2;
	cvta.to.global.u64 	%rd5, %rd4;
	cvta.to.global.u64 	%rd6, %rd3;
	wmma.load.a.sync.aligned.row.m16n16k8.tf32 	{%r4, %r5, %r6, %r7}, [%rd1], %r2;
	wmma.load.b.sync.aligned.row.m16n16k8.tf32 	{%r8, %r9, %r10, %r11}, [%rd2], %r3;
	shl.b32 	%r12, %r1, 2;
	mul.wide.u32 	%rd7, %r12, 4;
	add.s64 	%rd8, %rd6, %rd7;
	st.global.u32 	[%rd8], %r4;
	st.global.u32 	[%rd8+4], %r5;
	st.global.u32 	[%rd8+8], %r6;
	st.global.u32 	[%rd8+12], %r7;
	add.s64 	%rd9, %rd5, %rd7;
	st.global.u32 	[%rd9], %r8;
	st.global.u32 	[%rd9+4], %r9;
	st.global.u32 	[%rd9+8], %r10;
	st.global.u32 	[%rd9+12], %r11;
$L__BB2_2:
	ret;

}


// ===== COMPILED SASS (sm_100) =====

	.target	sm_100

	.elftype	@"ET_EXEC"


//--------------------- .note.nv.tkinfo           --------------------------
	.section	.note.nv.tkinfo,"",@"SHT_NOTE"
	.sectionflags	@"SHF_NOTE_NV_TKINFO"
	.tkinfo
        /*0018*/ 	.word	0x00000002
        /*0030*/ 	.string	""
        /*0030*/ 	.string	"ptxas"
        /*0030*/ 	.string	"Cuda compilation tools, release 13.0, V13.0.88"
        /*0030*/ 	.string	"Build cuda_13.0.r13.0/compiler.36424714_0"
        /*0030*/ 	.string	"-arch sm_100 -m 64 "



//--------------------- .note.nv.cuinfo           --------------------------
	.section	.note.nv.cuinfo,"",@"SHT_NOTE"
	.sectionflags	@"SHF_NOTE_NV_CUINFO"
        /*0018*/ 	.short	0x0002
        /*001a*/ 	.short	0x0064
        /*001c*/ 	.short	0x0082
	.zero		2


//--------------------- .nv.info                  --------------------------
	.section	.nv.info,"",@"SHT_CUDA_INFO"
	.align	4


	//----- nvinfo : EIATTR_REGCOUNT
	.align		4
        /*0000*/ 	.byte	0x04, 0x2f
        /*0002*/ 	.short	(.L_1 - .L_0)
	.align		4
.L_0:
        /*0004*/ 	.word	index@(_ZN8pygpukit3ops4tf3218sgemm_wmma_row_rowEPKfS3_Pfiii)
        /*0008*/ 	.word	0x00000020


	//----- nvinfo : EIATTR_FRAME_SIZE
	.align		4
.L_1:
        /*000c*/ 	.byte	0x04, 0x11
        /*000e*/ 	.short	(.L_3 - .L_2)
	.align		4
.L_2:
        /*0010*/ 	.word	index@(_ZN8pygpukit3ops4tf3218sgemm_wmma_row_rowEPKfS3_Pfiii)
        /*0014*/ 	.word	0x00000000


	//----- nvinfo : EIATTR_REGCOUNT
	.align		4
.L_3:
        /*0018*/ 	.byte	0x04, 0x2f
        /*001a*/ 	.short	(.L_5 - .L_4)
	.align		4
.L_4:
        /*001c*/ 	.word	index@(_ZN8pygpukit3ops4tf3229sgemm_wmma_row_col_transposedEPKfS3_Pfiii)
        /*0020*/ 	.word	0x00000020


	//----- nvinfo : EIATTR_FRAME_SIZE
	.align		4
.L_5:
        /*0024*/ 	.byte	0x04, 0x11
        /*0026*/ 	.short	(.L_7 - .L_6)
	.align		4
.L_6:
        /*0028*/ 	.word	index@(_ZN8pygpukit3ops4tf3229sgemm_wmma_row_col_transposedEPKfS3_Pfiii)
        /*002c*/ 	.word	0x00000000


	//----- nvinfo : EIATTR_REGCOUNT
	.align		4
.L_7:
        /*0030*/ 	.byte	0x04, 0x2f
        /*0032*/ 	.short	(.L_9 - .L_8)
	.align		4
.L_8:
        /*0034*/ 	.word	index@(_ZN8pygpukit3ops4tf3220debug_dump_fragmentsEPKfS3_PfS4_ii)
        /*0038*/ 	.word	0x0000001a


	//----- nvinfo : EIATTR_FRAME_SIZE
	.align		4
.L_9:
        /*003c*/ 	.byte	0x04, 0x11
        /*003e*/ 	.short	(.L_11 - .L_10)
	.align		4
.L_10:
        /*0040*/ 	.word	index@(_ZN8pygpukit3ops4tf3220debug_dump_fragmentsEPKfS3_PfS4_ii)
        /*0044*/ 	.word	0x00000000


	//----- nvinfo : EIATTR_MIN_STACK_SIZE
	.align		4
.L_11:
        /*0048*/ 	.byte	0x04, 0x12
        /*004a*/ 	.short	(.L_13 - .L_12)
	.align		4
.L_12:
        /*004c*/ 	.word	index@(_ZN8pygpukit3ops4tf3220debug_dump_fragmentsEPKfS3_PfS4_ii)
        /*0050*/ 	.word	0x00000000


	//----- nvinfo : EIATTR_MIN_STACK_SIZE
	.align		4
.L_13:
        /*0054*/ 	.byte	0x04, 0x12
        /*0056*/ 	.short	(.L_15 - .L_14)
	.align		4
.L_14:
        /*0058*/ 	.word	index@(_ZN8pygpukit3ops4tf3229sgemm_wmma_row_col_transposedEPKfS3_Pfiii)
        /*005c*/ 	.word	0x00000000


	//----- nvinfo : EIATTR_MIN_STACK_SIZE
	.align		4
.L_15:
        /*0060*/ 	.byte	0x04, 0x12
        /*0062*/ 	.short	(.L_17 - .L_16)
	.align		4
.L_16:
        /*0064*/ 	.word	index@(_ZN8pygpukit3ops4tf3218sgemm_wmma_row_rowEPKfS3_Pfiii)
        /*0068*/ 	.word	0x00000000
.L_17:


//--------------------- .nv.compat                --------------------------
	.section	.nv.compat,"",@"SHT_CUDA_COMPAT_INFO"
	.align	4
        /*0000*/ 	.byte	0x02, 0x09, 0x00, 0x00, 0x02, 0x02, 0x01, 0x00, 0x02, 0x05, 0x05, 0x00, 0x03, 0x07, 0x01, 0x01
        /*0010*/ 	.byte	0x02, 0x03, 0x00, 0x00, 0x02, 0x06, 0x01, 0x00, 0x04, 0x0b, 0x08, 0x00, 0x09, 0x00, 0x00, 0x00
        /*0020*/ 	.byte	0x00, 0x00, 0x00, 0x00


//--------------------- .nv.info._ZN8pygpukit3ops4tf3220debug_dump_fragmentsEPKfS3_PfS4_ii --------------------------
	.section	.nv.info._ZN8pygpukit3ops4tf3220debug_dump_fragmentsEPKfS3_PfS4_ii,"",@"SHT_CUDA_INFO"
	.sectionflags	@""
	.align	4


	//----- nvinfo : EIATTR_CUDA_API_VERSION
	.align		4
        /*0000*/ 	.byte	0x04, 0x37
        /*0002*/ 	.short	(.L_19 - .L_18)
.L_18:
        /*0004*/ 	.word	0x00000082


	//----- nvinfo : EIATTR_KPARAM_INFO
	.align		4
.L_19:
        /*0008*/ 	.byte	0x04, 0x17
        /*000a*/ 	.short	(.L_21 - .L_20)
.L_20:
        /*000c*/ 	.word	0x00000000
        /*0010*/ 	.short	0x0005
        /*0012*/ 	.short	0x0024
        /*0014*/ 	.byte	0x00, 0xf0, 0x11, 0x00


	//----- nvinfo : EIATTR_KPARAM_INFO
	.align		4
.L_21:
        /*0018*/ 	.byte	0x04, 0x17
        /*001a*/ 	.short	(.L_23 - .L_22)
.L_22:
        /*001c*/ 	.word	0x00000000
        /*0020*/ 	.short	0x0004
        /*0022*/ 	.short	0x0020
        /*0024*/ 	.byte	0x00, 0xf0, 0x11, 0x00


	//----- nvinfo : EIATTR_KPARAM_INFO
	.align		4
.L_23:
        /*0028*/ 	.byte	0x04, 0x17
        /*002a*/ 	.short	(.L_25 - .L_24)
.L_24:
        /*002c*/ 	.word	0x00000000
        /*0030*/ 	.short	0x0003
        /*0032*/ 	.short	0x0018
        /*0034*/ 	.byte	0x00, 0xf5, 0x21, 0x00


	//----- nvinfo : EIATTR_KPARAM_INFO
	.align		4
.L_25:
        /*0038*/ 	.byte	0x04, 0x17
        /*003a*/ 	.short	(.L_27 - .L_26)
.L_26:
        /*003c*/ 	.word	0x00000000
        /*0040*/ 	.short	0x0002
        /*0042*/ 	.short	0x0010
        /*0044*/ 	.byte	0x00, 0xf5, 0x21, 0x00


	//----- nvinfo : EIATTR_KPARAM_INFO
	.align		4
.L_27:
        /*0048*/ 	.byte	0x04, 0x17
        /*004a*/ 	.short	(.L_29 - .L_28)
.L_28:
        /*004c*/ 	.word	0x00000000
        /*0050*/ 	.short	0x0001
        /*0052*/ 	.short	0x0008
        /*0054*/ 	.byte	0x00, 0xf5, 0x21, 0x00


	//----- nvinfo : EIATTR_KPARAM_INFO
	.align		4
.L_29:
        /*0058*/ 	.byte	0x04, 0x17
        /*005a*/ 	.short	(.L_31 - .L_30)
.L_30:
        /*005c*/ 	.word	0x00000000
        /*0060*/ 	.short	0x0000
        /*0062*/ 	.short	0x0000
        /*0064*/ 	.byte	0x00, 0xf5, 0x21, 0x00


	//----- nvinfo : EIATTR_SPARSE_MMA_MASK
	.align		4
.L_31:
        /*0068*/ 	.byte	0x03, 0x50
        /*006a*/ 	.short	0x0000


	//----- nvinfo : EIATTR_WMMA_USED
	.align		4
        /*006c*/ 	.byte	0x01, 0x2b
	.zero		2


	//----- nvinfo : EIATTR_MAXREG_COUNT
	.align		4
        /*0070*/ 	.byte	0x03, 0x1b
        /*0072*/ 	.short	0x00ff


	//----- nvinfo : EIATTR_MERCURY_ISA_VERSION
	.align		4
        /*0074*/ 	.byte	0x03, 0x5f
        /*0076*/ 	.short	0x0101


	//----- nvinfo : EIATTR_VRC_CTA_INIT_COUNT
	.align		4
        /*0078*/ 	.byte	0x02, 0x4a
	.zero		1
	.zero		1


	//----- nvinfo : EIATTR_EXIT_INSTR_OFFSETS
	.align		4
        /*007c*/ 	.byte	0x04, 0x1c
        /*007e*/ 	.short	(.L_33 - .L_32)


	//   ....[0]....
.L_32:
        /*0080*/ 	.word	0x00000030


	//   ....[1]....
        /*0084*/ 	.word	0x00000320


	//----- nvinfo : EIATTR_CBANK_PARAM_SIZE
	.align		4
.L_33:
        /*0088*/ 	.byte	0x03, 0x19
        /*008a*/ 	.short	0x0028


	//----- nvinfo : EIATTR_PARAM_CBANK
	.align		4
        /*008c*/ 	.byte	0x04, 0x0a
        /*008e*/ 	.short	(.L_35 - .L_34)
	.align		4
.L_34:
        /*0090*/ 	.word	index@(.nv.constant0._ZN8pygpukit3ops4tf3220debug_dump_fragmentsEPKfS3_PfS4_ii)
        /*0094*/ 	.short	0x0380
        /*0096*/ 	.short	0x0028


	//----- nvinfo : EIATTR_SW_WAR
	.align		4
.L_35:
        /*0098*/ 	.byte	0x04, 0x36
        /*009a*/ 	.short	(.L_37 - .L_36)
.L_36:
        /*009c*/ 	.word	0x00000008
.L_37:


//--------------------- .nv.info._ZN8pygpukit3ops4tf3229sgemm_wmma_row_col_transposedEPKfS3_Pfiii --------------------------
	.section	.nv.info._ZN8pygpukit3ops4tf3229sgemm_wmma_row_col_transposedEPKfS3_Pfiii,"",@"SHT_CUDA_INFO"
	.sectionflags	@""
	.align	4


	//----- nvinfo : EIATTR_CUDA_API_VERSION
	.align		4
        /*0000*/ 	.byte	0x04, 0x37
        /*0002*/ 	.short	(.L_39 - .L_38)
.L_38:
        /*0004*/ 	.word	0x00000082


	//----- nvinfo : EIATTR_KPARAM_INFO
	.align		4
.L_39:
        /*0008*/ 	.byte	0x04, 0x17
        /*000a*/ 	.short	(.L_41 - .L_40)
.L_40:
        /*000c*/ 	.word	0x00000000
        /*0010*/ 	.short	0x0005
        /*0012*/ 	.short	0x0020
        /*0014*/ 	.byte	0x00, 0xf0, 0x11, 0x00


	//----- nvinfo : EIATTR_KPARAM_INFO
	.align		4
.L_41:
        /*0018*/ 	.byte	0x04, 0x17
        /*001a*/ 	.short	(.L_43 - .L_42)
.L_42:
        /*001c*/ 	.word	0x00000000
        /*0020*/ 	.short	0x0004
        /*0022*/ 	.short	0x001c
        /*0024*/ 	.byte	0x00, 0xf0, 0x11, 0x00


	//----- nvinfo : EIATTR_KPARAM_INFO
	.align		4
.L_43:
        /*0028*/ 	.byte	0x04, 0x17
        /*002a*/ 	.short	(.L_45 - .L_44)
.L_44:
        /*002c*/ 	.word	0x00000000
        /*0030*/ 	.short	0x0003
        /*0032*/ 	.short	0x0018
        /*0034*/ 	.byte	0x00, 0xf0, 0x11, 0x00


	//----- nvinfo : EIATTR_KPARAM_INFO
	.align		4
.L_45:
        /*0038*/ 	.byte	0x04, 0x17
        /*003a*/ 	.short	(.L_47 - .L_46)
.L_46:
        /*003c*/ 	.word	0x00000000
        /*0040*/ 	.short	0x0002
        /*0042*/ 	.short	0x0010
        /*0044*/ 	.byte	0x00, 0xf5, 0x21, 0x00


	//----- nvinfo : EIATTR_KPARAM_INFO
	.align		4
.L_47:
        /*0048*/ 	.byte	0x04, 0x17
        /*004a*/ 	.short	(.L_49 - .L_48)
.L_48:
        /*004c*/ 	.word	0x00000000
        /*0050*/ 	.short	0x0001
        /*0052*/ 	.short	0x0008
        /*0054*/ 	.byte	0x00, 0xf5, 0x21, 0x00


	//----- nvinfo : EIATTR_KPARAM_INFO
	.align		4
.L_49:
        /*0058*/ 	.byte	0x04, 0x17
        /*005a*/ 	.short	(.L_51 - .L_50)
.L_50:
        /*005c*/ 	.word	0x00000000
        /*0060*/ 	.short	0x0000
        /*0062*/ 	.short	0x0000
        /*0064*/ 	.byte	0x00, 0xf5, 0x21, 0x00


	//----- nvinfo : EIATTR_SPARSE_MMA_MASK
	.align		4
.L_51:
        /*0068*/ 	.byte	0x03, 0x50
        /*006a*/ 	.short	0x0000


	//----- nvinfo : EIATTR_WMMA_USED
	.align		4
        /*006c*/ 	.byte	0x01, 0x2b
	.zero		2


	//----- nvinfo : EIATTR_MAXREG_COUNT
	.align		4
        /*0070*/ 	.byte	0x03, 0x1b
        /*0072*/ 	.short	0x00ff


	//----- nvinfo : EIATTR_MERCURY_ISA_VERSION
	.align		4
        /*0074*/ 	.byte	0x03, 0x5f
        /*0076*/ 	.short	0x0101


	//----- nvinfo : EIATTR_VRC_CTA_INIT_COUNT
	.align		4
        /*0078*/ 	.byte	0x02, 0x4a
	.zero		1
	.zero		1


	//----- nvinfo : EIATTR_EXIT_INSTR_OFFSETS
	.align		4
        /*007c*/ 	.byte	0x04, 0x1c
        /*007e*/ 	.short	(.L_53 - .L_52)


	//   ....[0]....
.L_52:
        /*0080*/ 	.word	0x00000e00


	//----- nvinfo : EIATTR_CBANK_PARAM_SIZE
	.align		4
.L_53:
        /*0084*/ 	.byte	0x03, 0x19
        /*0086*/ 	.short	0x0024


	//----- nvinfo : EIATTR_PARAM_CBANK
	.align		4
        /*0088*/ 	.byte	0x04, 0x0a
        /*008a*/ 	.short	(.L_55 - .L_54)
	.align		4
.L_54:
        /*008c*/ 	.word	index@(.nv.constant0._ZN8pygpukit3ops4tf3229sgemm_wmma_row_col_transposedEPKfS3_Pfiii)
        /*0090*/ 	.short	0x0380
        /*0092*/ 	.short	0x0024


	//----- nvinfo : EIATTR_SW_WAR
	.align		4
.L_55:
        /*0094*/ 	.byte	0x04, 0x36
        /*0096*/ 	.short	(.L_57 - .L_56)
.L_56:
        /*0098*/ 	.word	0x00000008
.L_57:


//--------------------- .nv.info._ZN8pygpukit3ops4tf3218sgemm_wmma_row_rowEPKfS3_Pfiii --------------------------
	.section	.nv.info._ZN8pygpukit3ops4tf3218sgemm_wmma_row_rowEPKfS3_Pfiii,"",@"SHT_CUDA_INFO"
	.sectionflags	@""
	.align	4


	//----- nvinfo : EIATTR_CUDA_API_VERSION
	.align		4
        /*0000*/ 	.byte	0x04, 0x37
        /*0002*/ 	.short	(.L_59 - .L_58)
.L_58:
        /*0004*/ 	.word	0x00000082


	//----- nvinfo : EIATTR_KPARAM_INFO
	.align		4
.L_59:
        /*0008*/ 	.byte	0x04, 0x17
        /*000a*/ 	.short	(.L_61 - .L_60)
.L_60:
        /*000c*/ 	.word	0x00000000
        /*0010*/ 	.short	0x0005
        /*0012*/ 	.short	0x0020
        /*0014*/ 	.byte	0x00, 0xf0, 0x11, 0x00


	//----- nvinfo : EIATTR_KPARAM_INFO
	.align		4
.L_61:
        /*0018*/ 	.byte	0x04, 0x17
        /*001a*/ 	.short	(.L_63 - .L_62)
.L_62:
        /*001c*/ 	.word	0x00000000
        /*0020*/ 	.short	0x0004
        /*0022*/ 	.short	0x001c
        /*0024*/ 	.byte	0x00, 0xf0, 0x11, 0x00


	//----- nvinfo : EIATTR_KPARAM_INFO
	.align		4
.L_63:
        /*0028*/ 	.byte	0x04, 0x17
        /*002a*/ 	.short	(.L_65 - .L_64)
.L_64:
        /*002c*/ 	.word	0x00000000
        /*0030*/ 	.short	0x0003
        /*0032*/ 	.short	0x0018
        /*0034*/ 	.byte	0x00, 0xf0, 0x11, 0x00


	//----- nvinfo : EIATTR_KPARAM_INFO
	.align		4
.L_65:
        /*0038*/ 	.byte	0x04, 0x17
        /*003a*/ 	.short	(.L_67 - .L_66)
.L_66:
        /*003c*/ 	.word	0x00000000
        /*0040*/ 	.short	0x0002
        /*0042*/ 	.short	0x0010
        /*0044*/ 	.byte	0x00, 0xf5, 0x21, 0x00


	//----- nvinfo : EIATTR_KPARAM_INFO
	.align		4
.L_67:
        /*0048*/ 	.byte	0x04, 0x17
        /*004a*/ 	.short	(.L_69 - .L_68)
.L_68:
        /*004c*/ 	.word	0x00000000
        /*0050*/ 	.short	0x0001
        /*0052*/ 	.short	0x0008
        /*0054*/ 	.byte	0x00, 0xf5, 0x21, 0x00


	//----- nvinfo : EIATTR_KPARAM_INFO
	.align		4
.L_69:
        /*0058*/ 	.byte	0x04, 0x17
        /*005a*/ 	.short	(.L_71 - .L_70)
.L_70:
        /*005c*/ 	.word	0x00000000
        /*0060*/ 	.short	0x0000
        /*0062*/ 	.short	0x0000
        /*0064*/ 	.byte	0x00, 0xf5, 0x21, 0x00


	//----- nvinfo : EIATTR_SPARSE_MMA_MASK
	.align		4
.L_71:
        /*0068*/ 	.byte	0x03, 0x50
        /*006a*/ 	.short	0x0000


	//----- nvinfo : EIATTR_WMMA_USED
	.align		4
        /*006c*/ 	.byte	0x01, 0x2b
	.zero		2


	//----- nvinfo : EIATTR_MAXREG_COUNT
	.align		4
        /*0070*/ 	.byte	0x03, 0x1b
        /*0072*/ 	.short	0x00ff


	//----- nvinfo : EIATTR_MERCURY_ISA_VERSION
	.align		4
        /*0074*/ 	.byte	0x03, 0x5f
        /*0076*/ 	.short	0x0101


	//----- nvinfo : EIATTR_VRC_CTA_INIT_COUNT
	.align		4
        /*0078*/ 	.byte	0x02, 0x4a
	.zero		1
	.zero		1


	//----- nvinfo : EIATTR_EXIT_INSTR_OFFSETS
	.align		4
        /*007c*/ 	.byte	0x04, 0x1c
        /*007e*/ 	.short	(.L_73 - .L_72)


	//   ....[0]....
.L_72:
        /*0080*/ 	.word	0x00000f30


	//----- nvinfo : EIATTR_CBANK_PARAM_SIZE
	.align		4
.L_73:
        /*0084*/ 	.byte	0x03, 0x19
        /*0086*/ 	.short	0x0024


	//----- nvinfo : EIATTR_PARAM_CBANK
	.align		4
        /*0088*/ 	.byte	0x04, 0x0a
        /*008a*/ 	.short	(.L_75 - .L_74)
	.align		4
.L_74:
        /*008c*/ 	.word	index@(.nv.constant0._ZN8pygpukit3ops4tf3218sgemm_wmma_row_rowEPKfS3_Pfiii)
        /*0090*/ 	.short	0x0380
        /*0092*/ 	.short	0x0024


	//----- nvinfo : EIATTR_SW_WAR
	.align		4
.L_75:
        /*0094*/ 	.byte	0x04, 0x36
        /*0096*/ 	.short	(.L_77 - .L_76)
.L_76:
        /*0098*/ 	.word	0x00000008
.L_77:


//--------------------- .nv.callgraph             --------------------------
	.section	.nv.callgraph,"",@"SHT_CUDA_CALLGRAPH"
	.align	4
	.sectionentsize	8
	.align		4
        /*0000*/ 	.word	0x00000000
	.align		4
        /*0004*/ 	.word	0xffffffff
	.align		4
        /*0008*/ 	.word	0x00000000
	.align		4
        /*000c*/ 	.word	0xfffffffe
	.align		4
        /*0010*/ 	.word	0x00000000
	.align		4
        /*0014*/ 	.word	0xfffffffd
	.align		4
        /*0018*/ 	.word	0x00000000
	.align		4
        /*001c*/ 	.word	0xfffffffc


//--------------------- .text._ZN8pygpukit3ops4tf3220debug_dump_fragmentsEPKfS3_PfS4_ii --------------------------
	.section	.text._ZN8pygpukit3ops4tf3220debug_dump_fragmentsEPKfS3_PfS4_ii,"ax",@progbits
	.align	128
        .global         _ZN8pygpukit3ops4tf3220debug_dump_fragmentsEPKfS3_PfS4_ii
        .type           _ZN8pygpukit3ops4tf3220debug_dump_fragmentsEPKfS3_PfS4_ii,@function
        .size           _ZN8pygpukit3ops4tf3220debug_dump_fragmentsEPKfS3_PfS4_ii,(.L_x_11 - _ZN8pygpukit3ops4tf3220debug_dump_fragmentsEPKfS3_PfS4_ii)
        .other          _ZN8pygpukit3ops4tf3220debug_dump_fragmentsEPKfS3_PfS4_ii,@"STO_CUDA_ENTRY STV_DEFAULT"
_ZN8pygpukit3ops4tf3220debug_dump_fragmentsEPKfS3_PfS4_ii:
.text._ZN8pygpukit3ops4tf3220debug_dump_fragmentsEPKfS3_PfS4_ii:
[----:B------:R-:W-:Y:S01]  /*0000*/  LDC R1, c[0x0][0x37c] ;  /* 0x0000df00ff017b82 */ /* 0x000fe20000000800 */
[----:B------:R-:W0:Y:S02]  /*0010*/  S2R R2, SR_TID.X ;  /* 0x0000000000027919 */ /* 0x000e240000002100 */
[----:B0-----:R-:W-:-:S13]  /*0020*/  ISETP.GT.U32.AND P0, PT, R2, 0x1f, PT ;  /* 0x0000001f0200780c */ /* 0x001fda0003f04070 */
[----:B------:R-:W-:Y:S05]  /*0030*/  @P0 EXIT ;  /* 0x000000000000094d */ /* 0x000fea0003800000 */
[----:B------:R-:W0:Y:S01]  /*0040*/  S2R R0, SR_LANEID ;  /* 0x0000000000007919 */ /* 0x000e220000000000 */
[----:B------:R-:W1:Y:S01]  /*0050*/  LDC.64 R6, c[0x0][0x380] ;  /* 0x0000e000ff067b82 */ /* 0x000e620000000a00 */
[----:B------:R-:W2:Y:S01]  /*0060*/  LDCU.64 UR6, c[0x0][0x3a0] ;  /* 0x00007400ff0677ac */ /* 0x000ea20008000a00 */
[----:B------:R-:W3:Y:S06]  /*0070*/  LDCU.64 UR4, c[0x0][0x358] ;  /* 0x00006b00ff0477ac */ /* 0x000eec0008000a00 */
[----:B------:R-:W4:Y:S01]  /*0080*/  LDC.64 R4, c[0x0][0x388] ;  /* 0x0000e200ff047b82 */ /* 0x000f220000000a00 */
[----:B0-----:R-:W-:-:S02]  /*0090*/  LOP3.LUT R13, R0, 0x3, RZ, 0xc0, !PT ;  /* 0x00000003000d7812 */ /* 0x001fc400078ec0ff */
[----:B------:R-:W-:Y:S02]  /*00a0*/  SHF.R.U32.HI R0, RZ, 0x2, R0 ;  /* 0x00000002ff007819 */ /* 0x000fe40000011600 */
[----:B------:R-:W-:Y:S02]  /*00b0*/  IADD3 R3, PT, PT, R13, 0x4, RZ ;  /* 0x000000040d037810 */ /* 0x000fe40007ffe0ff */
[C---:B------:R-:W-:Y:S01]  /*00c0*/  IADD3 R12, PT, PT, R0.reuse, 0x8, RZ ;  /* 0x00000008000c7810 */ /* 0x040fe20007ffe0ff */
[C---:B--2---:R-:W-:Y:S02]  /*00d0*/  IMAD R15, R0.reuse, UR6, R13 ;  /* 0x00000006000f7c24 */ /* 0x044fe4000f8e020d */
[----:B------:R-:W-:Y:S02]  /*00e0*/  IMAD R11, R0, UR6, R3 ;  /* 0x00000006000b7c24 */ /* 0x000fe4000f8e0203 */
[C---:B------:R-:W-:Y:S02]  /*00f0*/  IMAD R9, R12.reuse, UR6, R13 ;  /* 0x000000060c097c24 */ /* 0x040fe4000f8e020d */
[----:B------:R-:W-:-:S02]  /*0100*/  IMAD R17, R12, UR6, R3 ;  /* 0x000000060c117c24 */ /* 0x000fc4000f8e0203 */
[--C-:B------:R-:W-:Y:S02]  /*0110*/  IMAD R19, R13, UR7, R0.reuse ;  /* 0x000000070d137c24 */ /* 0x100fe4000f8e0200 */
[----:B------:R-:W-:Y:S02]  /*0120*/  IMAD R21, R3, UR7, R0 ;  /* 0x0000000703157c24 */ /* 0x000fe4000f8e0200 */
[----:B------:R-:W-:Y:S02]  /*0130*/  IMAD R13, R13, UR7, R12 ;  /* 0x000000070d0d7c24 */ /* 0x000fe4000f8e020c */
[----:B-1----:R-:W-:-:S04]  /*0140*/  IMAD.WIDE R14, R15, 0x4, R6 ;  /* 0x000000040f0e7825 */ /* 0x002fc800078e0206 */
[--C-:B------:R-:W-:Y:S01]  /*0150*/  IMAD.WIDE R8, R9, 0x4, R6.reuse ;  /* 0x0000000409087825 */ /* 0x100fe200078e0206 */
[----:B---3--:R0:W2:Y:S03]  /*0160*/  LD.E R0, desc[UR4][R14.64] ;  /* 0x000000040e007980 */ /* 0x0080a6000c101900 */
[----:B------:R-:W-:-:S04]  /*0170*/  IMAD.WIDE R10, R11, 0x4, R6 ;  /* 0x000000040b0a7825 */ /* 0x000fc800078e0206 */
[----:B------:R-:W-:Y:S02]  /*0180*/  IMAD R23, R3, UR7, R12 ;  /* 0x0000000703177c24 */ /* 0x000fe4000f8e020c */
[----:B------:R-:W-:Y:S01]  /*0190*/  IMAD.WIDE R6, R17, 0x4, R6 ;  /* 0x0000000411067825 */ /* 0x000fe200078e0206 */
[----:B------:R1:W3:Y:S01]  /*01a0*/  LD.E R3, desc[UR4][R8.64] ;  /* 0x0000000408037980 */ /* 0x0002e2000c101900 */
[----:B0-----:R-:W0:Y:S02]  /*01b0*/  LDC.64 R14, c[0x0][0x398] ;  /* 0x0000e600ff0e7b82 */ /* 0x001e240000000a00 */
[--C-:B----4-:R-:W-:Y:S01]  /*01c0*/  IMAD.WIDE R16, R19, 0x4, R4.reuse ;  /* 0x0000000413107825 */ /* 0x110fe200078e0204 */
[----:B------:R4:W5:Y:S03]  /*01d0*/  LD.E R10, desc[UR4][R10.64] ;  /* 0x000000040a0a7980 */ /* 0x000966000c101900 */
[--C-:B------:R-:W-:Y:S01]  /*01e0*/  IMAD.WIDE R18, R21, 0x4, R4.reuse ;  /* 0x0000000415127825 */ /* 0x100fe200078e0204 */
[----:B------:R-:W5:Y:S01]  /*01f0*/  LD.E R7, desc[UR4][R6.64] ;  /* 0x0000000406077980 */ /* 0x000f62000c101900 */
[----:B-1----:R-:W1:Y:S02]  /*0200*/  LDC.64 R8, c[0x0][0x390] ;  /* 0x0000e400ff087b82 */ /* 0x002e640000000a00 */
[--C-:B------:R-:W-:Y:S01]  /*0210*/  IMAD.WIDE R12, R13, 0x4, R4.reuse ;  /* 0x000000040d0c7825 */ /* 0x100fe200078e0204 */
[----:B------:R-:W5:Y:S03]  /*0220*/  LD.E R17, desc[UR4][R16.64] ;  /* 0x0000000410117980 */ /* 0x000f66000c101900 */
[----:B------:R-:W-:Y:S01]  /*0230*/  IMAD.WIDE R4, R23, 0x4, R4 ;  /* 0x0000000417047825 */ /* 0x000fe200078e0204 */
[----:B------:R-:W5:Y:S04]  /*0240*/  LD.E R19, desc[UR4][R18.64] ;  /* 0x0000000412137980 */ /* 0x000f68000c101900 */
[----:B------:R-:W5:Y:S04]  /*0250*/  LD.E R13, desc[UR4][R12.64] ;  /* 0x000000040c0d7980 */ /* 0x000f68000c101900 */
[----:B------:R-:W5:Y:S01]  /*0260*/  LD.E R5, desc[UR4][R4.64] ;  /* 0x0000000404057980 */ /* 0x000f62000c101900 */
[----:B----4-:R-:W-:-:S05]  /*0270*/  SHF.L.U32 R11, R2, 0x2, RZ ;  /* 0x00000002020b7819 */ /* 0x010fca00000006ff */
[----:B0-----:R-:W-:-:S04]  /*0280*/  IMAD.WIDE.U32 R14, R11, 0x4, R14 ;  /* 0x000000040b0e7825 */ /* 0x001fc800078e000e */
[----:B-1----:R-:W-:-:S05]  /*0290*/  IMAD.WIDE.U32 R8, R11, 0x4, R8 ;  /* 0x000000040b087825 */ /* 0x002fca00078e0008 */
[----:B--2---:R-:W-:Y:S04]  /*02a0*/  STG.E desc[UR4][R8.64], R0 ;  /* 0x0000000008007986 */ /* 0x004fe8000c101904 */
[----:B---3--:R-:W-:Y:S04]  /*02b0*/  STG.E desc[UR4][R8.64+0x4], R3 ;  /* 0x0000040308007986 */ /* 0x008fe8000c101904 */
[----:B-----5:R-:W-:Y:S04]  /*02c0*/  STG.E desc[UR4][R8.64+0x8], R10 ;  /* 0x0000080a08007986 */ /* 0x020fe8000c101904 */
[----:B------:R-:W-:Y:S04]  /*02d0*/  STG.E desc[UR4][R8.64+0xc], R7 ;  /* 0x00000c0708007986 */ /* 0x000fe8000c101904 */
[----:B------:R-:W-:Y:S04]  /*02e0*/  STG.E desc[UR4][R14.64], R17 ;  /* 0x000000110e007986 */ /* 0x000fe8000c101904 */
[----:B------:R-:W-:Y:S04]  /*02f0*/  STG.E desc[UR4][R14.64+0x4], R19 ;  /* 0x000004130e007986 */ /* 0x000fe8000c101904 */
[----:B------:R-:W-:Y:S04]  /*0300*/  STG.E desc[UR4][R14.64+0x8], R13 ;  /* 0x0000080d0e007986 */ /* 0x000fe8000c101904 */
[----:B------:R-:W-:Y:S01]  /*0310*/  STG.E desc[UR4][R14.64+0xc], R5 ;  /* 0x00000c050e007986 */ /* 0x000fe2000c101904 */
[----:B------:R-:W-:Y:S05]  /*0320*/  EXIT ;  /* 0x000000000000794d */ /* 0x000fea0003800000 */
.L_x_0:
[----:B------:R-:W-:-:S00]  /*0330*/  BRA `(.L_x_0) ;  /* 0xfffffffc00fc7947 */ /* 0x000fc0000383ffff */
[----:B------:R-:W-:-:S00]  /*0340*/  NOP ;  /* 0x0000000000007918 */ /* 0x000fc00000000000 */
        /* <DEDUP_REMOVED lines=11> */
.L_x_11:


//--------------------- .text._ZN8pygpukit3ops4tf3229sgemm_wmma_row_col_transposedEPKfS3_Pfiii --------------------------
	.section	.text._ZN8pygpukit3ops4tf3229sgemm_wmma_row_col_transposedEPKfS3_Pfiii,"ax",@progbits
	.align	128
        .global         _ZN8pygpukit3ops4tf3229sgemm_wmma_row_col_transposedEPKfS3_Pfiii
        .type           _ZN8pygpukit3ops4tf3229sgemm_wmma_row_col_transposedEPKfS3_Pfiii,@function
        .size           _ZN8pygpukit3ops4tf3229sgemm_wmma_row_col_transposedEPKfS3_Pfiii,(.L_x_12 - _ZN8pygpukit3ops4tf3229sgemm_wmma_row_col_transposedEPKfS3_Pfiii)
        .other          _ZN8pygpukit3ops4tf3229sgemm_wmma_row_col_transposedEPKfS3_Pfiii,@"STO_CUDA_ENTRY STV_DEFAULT"
_ZN8pygpukit3ops4tf3229sgemm_wmma_row_col_transposedEPKfS3_Pfiii:
.text._ZN8pygpukit3ops4tf3229sgemm_wmma_row_col_transposedEPKfS3_Pfiii:
[----:B------:R-:W-:Y:S01]  /*0000*/  LDC R1, c[0x0][0x37c] ;  /* 0x0000df00ff017b82 */ /* 0x000fe20000000800 */
[----:B------:R-:W0:Y:S01]  /*0010*/  LDCU UR17, c[0x0][0x3a0] ;  /* 0x00007400ff1177ac */ /* 0x000e220008000800 */
[----:B------:R-:W-:Y:S02]  /*0020*/  CS2R R18, SRZ ;  /* 0x0000000000127805 */ /* 0x000fe4000001ff00 */
[----:B------:R-:W-:Y:S02]  /*0030*/  CS2R R16, SRZ ;  /* 0x0000000000107805 */ /* 0x000fe4000001ff00 */
[----:B------:R-:W-:Y:S02]  /*0040*/  CS2R R14, SRZ ;  /* 0x00000000000e7805 */ /* 0x000fe4000001ff00 */
[----:B------:R-:W-:Y:S01]  /*0050*/  CS2R R12, SRZ ;  /* 0x00000000000c7805 */ /* 0x000fe2000001ff00 */
[----:B------:R-:W1:Y:S01]  /*0060*/  LDCU.64 UR14, c[0x0][0x358] ;  /* 0x00006b00ff0e77ac */ /* 0x000e620008000a00 */
[----:B0-----:R-:W-:-:S09]  /*0070*/  UISETP.GE.AND UP0, UPT, UR17, 0x1, UPT ;  /* 0x000000011100788c */ /* 0x001fd2000bf06270 */
[----:B-1----:R-:W-:Y:S05]  /*0080*/  BRA.U !UP0, `(.L_x_1) ;  /* 0x0000000d08207547 */ /* 0x002fea000b800000 */
[----:B------:R-:W-:Y:S01]  /*0090*/  UISETP.GE.U32.AND UP1, UPT, UR17, 0x19, UPT ;  /* 0x000000191100788c */ /* 0x000fe2000bf26070 */
[----:B------:R-:W-:Y:S01]  /*00a0*/  MOV R19, RZ ;  /* 0x000000ff00137202 */ /* 0x000fe20000000f00 */
[----:B------:R-:W-:Y:S02]  /*00b0*/  UIADD3 UR4, UPT, UPT, UR17, -0x1, URZ ;  /* 0xffffffff11047890 */ /* 0x000fe4000fffe0ff */
[----:B------:R-:W-:Y:S02]  /*00c0*/  UIADD3 UR5, UPT, UPT, UR17, -0x1, URZ ;  /* 0xffffffff11057890 */ /* 0x000fe4000fffe0ff */
[----:B------:R-:W-:Y:S02]  /*00d0*/  ULEA.HI UR4, UR4, 0x1, URZ, 0x1d ;  /* 0x0000000104047891 */ /* 0x000fe4000f8fe8ff */
[----:B------:R-:W-:Y:S02]  /*00e0*/  ULEA.HI UR5, UR5, 0x1, URZ, 0x1d ;  /* 0x0000000105057891 */ /* 0x000fe4000f8fe8ff */
[----:B------:R-:W-:-:S03]  /*00f0*/  ULOP3.LUT UR12, UR4, 0x3, URZ, 0xc0, !UPT ;  /* 0x00000003040c7892 */ /* 0x000fc6000f8ec0ff */
[----:B------:R-:W-:Y:S01]  /*0100*/  UMOV UR4, URZ ;  /* 0x000000ff00047c82 */ /* 0x000fe20008000000 */
[----:B------:R-:W-:Y:S01]  /*0110*/  UISETP.NE.AND UP0, UPT, UR12, URZ, UPT ;  /* 0x000000ff0c00728c */ /* 0x000fe2000bf05270 */
[----:B------:R-:W-:Y:S10]  /*0120*/  BRA.U !UP1, `(.L_x_2) ;  /* 0x0000000909247547 */ /* 0x000ff4000b800000 */
[----:B------:R-:W0:Y:S01]  /*0130*/  S2R R3, SR_LANEID ;  /* 0x0000000000037919 */ /* 0x000e220000000000 */
[----:B------:R-:W1:Y:S01]  /*0140*/  LDCU.64 UR6, c[0x0][0x388] ;  /* 0x00007100ff0677ac */ /* 0x000e620008000a00 */
[----:B------:R-:W-:Y:S02]  /*0150*/  CS2R R18, SRZ ;  /* 0x0000000000127805 */ /* 0x000fe4000001ff00 */
[----:B------:R-:W-:Y:S02]  /*0160*/  CS2R R16, SRZ ;  /* 0x0000000000107805 */ /* 0x000fe4000001ff00 */
[----:B------:R-:W-:Y:S01]  /*0170*/  CS2R R14, SRZ ;  /* 0x00000000000e7805 */ /* 0x000fe2000001ff00 */
[----:B------:R-:W-:Y:S01]  /*0180*/  ULOP3.LUT UR5, UR5, 0x3ffffffc, URZ, 0xc0, !UPT ;  /* 0x3ffffffc05057892 */ /* 0x000fe2000f8ec0ff */
[----:B------:R-:W-:Y:S01]  /*0190*/  CS2R R12, SRZ ;  /* 0x00000000000c7805 */ /* 0x000fe2000001ff00 */
[----:B------:R-:W2:Y:S02]  /*01a0*/  LDCU.64 UR8, c[0x0][0x380] ;  /* 0x00007000ff0877ac */ /* 0x000ea40008000a00 */
[----:B------:R-:W-:Y:S01]  /*01b0*/  UIADD3 UR5, UPT, UPT, -UR5, URZ, URZ ;  /* 0x000000ff05057290 */ /* 0x000fe2000fffe1ff */
[----:B------:R-:W-:Y:S01]  /*01c0*/  UMOV UR4, URZ ;  /* 0x000000ff00047c82 */ /* 0x000fe20008000000 */
[----:B-1----:R-:W-:-:S04]  /*01d0*/  UIADD3 UR6, UP1, UPT, UR6, 0x40, URZ ;  /* 0x0000004006067890 */ /* 0x002fc8000ff3e0ff */
[----:B------:R-:W-:Y:S01]  /*01e0*/  UIADD3.X UR7, UPT, UPT, URZ, UR7, URZ, UP1, !UPT ;  /* 0x00000007ff077290 */ /* 0x000fe20008ffe4ff */
[----:B0-----:R-:W-:Y:S02]  /*01f0*/  SHF.R.U32.HI R0, RZ, 0x2, R3 ;  /* 0x00000002ff007819 */ /* 0x001fe40000011603 */
[----:B------:R-:W-:Y:S02]  /*0200*/  LOP3.LUT R3, R3, 0x3, RZ, 0xc0, !PT ;  /* 0x0000000303037812 */ /* 0x000fe400078ec0ff */
[C---:B------:R-:W-:Y:S02]  /*0210*/  IADD3 R2, PT, PT, R0.reuse, 0x8, RZ ;  /* 0x0000000800027810 */ /* 0x040fe40007ffe0ff */
[----:B------:R-:W-:Y:S01]  /*0220*/  IADD3 R5, PT, PT, R3, 0x4, RZ ;  /* 0x0000000403057810 */ /* 0x000fe20007ffe0ff */
[--C-:B------:R-:W-:Y:S02]  /*0230*/  IMAD R20, R0, UR17, R3.reuse ;  /* 0x0000001100147c24 */ /* 0x100fe4000f8e0203 */
[----:B------:R-:W-:-:S02]  /*0240*/  IMAD R3, R2, UR17, R3 ;  /* 0x0000001102037c24 */ /* 0x000fc4000f8e0203 */
[--C-:B------:R-:W-:Y:S02]  /*0250*/  IMAD R0, R0, UR17, R5.reuse ;  /* 0x0000001100007c24 */ /* 0x100fe4000f8e0205 */
[----:B--2---:R-:W-:-:S07]  /*0260*/  IMAD R2, R2, UR17, R5 ;  /* 0x0000001102027c24 */ /* 0x004fce000f8e0205 */
.L_x_3:
[----:B------:R-:W-:Y:S01]  /*0270*/  UIADD3 UR10, UP1, UPT, UR6, -0x40, URZ ;  /* 0xffffffc0060a7890 */ /* 0x000fe2000ff3e0ff */
[----:B------:R-:W-:Y:S02]  /*0280*/  MOV R28, UR8 ;  /* 0x00000008001c7c02 */ /* 0x000fe40008000f00 */
[----:B------:R-:W-:Y:S01]  /*0290*/  MOV R29, UR9 ;  /* 0x00000009001d7c02 */ /* 0x000fe20008000f00 */
[----:B------:R-:W-:Y:S02]  /*02a0*/  UIADD3.X UR11, UPT, UPT, UR7, -0x1, URZ, UP1, !UPT ;  /* 0xffffffff070b7890 */ /* 0x000fe40008ffe4ff */
[----:B------:R-:W-:Y:S01]  /*02b0*/  MOV R6, UR10 ;  /* 0x0000000a00067c02 */ /* 0x000fe20008000f00 */
[----:B------:R-:W-:-:S03]  /*02c0*/  IMAD.WIDE R24, R20, 0x4, R28 ;  /* 0x0000000414187825 */ /* 0x000fc600078e021c */
[----:B------:R-:W-:Y:S01]  /*02d0*/  MOV R7, UR11 ;  /* 0x0000000b00077c02 */ /* 0x000fe20008000f00 */
[C---:B------:R-:W-:Y:S01]  /*02e0*/  IMAD.WIDE R26, R3.reuse, 0x4, R28 ;  /* 0x00000004031a7825 */ /* 0x040fe200078e021c */
[----:B------:R0:W2:Y:S03]  /*02f0*/  LD.E R4, desc[UR14][R24.64] ;  /* 0x0000000e18047980 */ /* 0x0000a6000c101900 */
[--C-:B------:R-:W-:Y:S01]  /*0300*/  IMAD.WIDE R22, R20, 0x4, R6.reuse ;  /* 0x0000000414167825 */ /* 0x100fe200078e0206 */
[----:B------:R1:W2:Y:S05]  /*0310*/  LD.E R5, desc[UR14][R26.64] ;  /* 0x0000000e1a057980 */ /* 0x0002aa000c101900 */
[----:B------:R-:W2:Y:S01]  /*0320*/  LD.E R22, desc[UR14][R22.64] ;  /* 0x0000000e16167980 */ /* 0x000ea2000c101900 */
[----:B0-----:R-:W-:-:S05]  /*0330*/  IMAD.WIDE R24, R3, 0x4, R6 ;  /* 0x0000000403187825 */ /* 0x001fca00078e0206 */
[----:B------:R0:W3:Y:S01]  /*0340*/  LD.E R21, desc[UR14][R24.64] ;  /* 0x0000000e18157980 */ /* 0x0000e2000c101900 */
[----:B------:R-:W-:-:S04]  /*0350*/  IMAD.WIDE R8, R0, 0x4, R28 ;  /* 0x0000000400087825 */ /* 0x000fc800078e021c */
[----:B------:R-:W-:Y:S01]  /*0360*/  IMAD.WIDE R10, R0, 0x4, R6 ;  /* 0x00000004000a7825 */ /* 0x000fe200078e0206 */
[----:B------:R-:W-:Y:S01]  /*0370*/  UIADD3 UR10, UP1, UPT, UR8, 0x20, URZ ;  /* 0x00000020080a7890 */ /* 0x000fe2000ff3e0ff */
[----:B------:R-:W4:Y:S02]  /*0380*/  LD.E R8, desc[UR14][R8.64] ;  /* 0x0000000e08087980 */ /* 0x000f24000c101900 */
[C---:B------:R-:W-:Y:S01]  /*0390*/  IMAD.WIDE R28, R2.reuse, 0x4, R28 ;  /* 0x00000004021c7825 */ /* 0x040fe200078e021c */
[----:B------:R-:W-:Y:S01]  /*03a0*/  UIADD3 UR13, UP2, UPT, UR6, -0x20, URZ ;  /* 0xffffffe0060d7890 */ /* 0x000fe2000ff5e0ff */
[----:B------:R-:W4:Y:S02]  /*03b0*/  LD.E R10, desc[UR14][R10.64] ;  /* 0x0000000e0a0a7980 */ /* 0x000f24000c101900 */
[----:B-1----:R-:W-:Y:S01]  /*03c0*/  IMAD.WIDE R26, R2, 0x4, R6 ;  /* 0x00000004021a7825 */ /* 0x002fe200078e0206 */
[----:B------:R-:W-:Y:S01]  /*03d0*/  UIADD3.X UR11, UPT, UPT, URZ, UR9, URZ, UP1, !UPT ;  /* 0x00000009ff0b7290 */ /* 0x000fe20008ffe4ff */
[----:B------:R-:W4:Y:S01]  /*03e0*/  LD.E R9, desc[UR14][R28.64] ;  /* 0x0000000e1c097980 */ /* 0x000f22000c101900 */
[----:B------:R-:W-:-:S03]  /*03f0*/  UIADD3.X UR16, UPT, UPT, UR7, -0x1, URZ, UP2, !UPT ;  /* 0xffffffff07107890 */ /* 0x000fc600097fe4ff */
[----:B------:R1:W5:Y:S01]  /*0400*/  LD.E R11, desc[UR14][R26.64] ;  /* 0x0000000e1a0b7980 */ /* 0x000362000c101900 */
[----:B0-----:R-:W-:Y:S02]  /*0410*/  MOV R24, UR10 ;  /* 0x0000000a00187c02 */ /* 0x001fe40008000f00 */
[----:B------:R-:W-:Y:S02]  /*0420*/  MOV R25, UR11 ;  /* 0x0000000b00197c02 */ /* 0x000fe40008000f00 */
[----:B------:R-:W-:Y:S01]  /*0430*/  MOV R23, UR16 ;  /* 0x0000001000177c02 */ /* 0x000fe20008000f00 */
[----:B-1----:R-:W-:Y:S01]  /*0440*/  IMAD.WIDE R26, R3, 0x4, R24 ;  /* 0x00000004031a7825 */ /* 0x002fe200078e0218 */
[----:B--2---:R-:W-:Y:S01]  /*0450*/  HMMA.1684.F32.TF32 R12, R4, R22, R12 ;  /* 0x00000016040c723c */ /* 0x004fe2000008500c */
[----:B------:R-:W-:-:S05]  /*0460*/  MOV R22, UR13 ;  /* 0x0000000d00167c02 */ /* 0x000fca0008000f00 */
[C---:B------:R-:W-:Y:S02]  /*0470*/  IMAD.WIDE R6, R20.reuse, 0x4, R22 ;  /* 0x0000000414067825 */ /* 0x040fe400078e0216 */
[----:B---3--:R-:W-:Y:S02]  /*0480*/  HMMA.1684.F32.TF32 R16, R4, R21, R16 ;  /* 0x000000150410723c */ /* 0x008fe40000085010 */
[----:B------:R-:W-:Y:S02]  /*0490*/  IMAD.WIDE R4, R20, 0x4, R24 ;  /* 0x0000000414047825 */ /* 0x000fe400078e0218 */
[----:B------:R-:W2:Y:S02]  /*04a0*/  LD.E R7, desc[UR14][R6.64] ;  /* 0x0000000e06077980 */ /* 0x000ea4000c101900 */
[----:B------:R-:W-:Y:S02]  /*04b0*/  IMAD.WIDE R28, R3, 0x4, R22 ;  /* 0x00000004031c7825 */ /* 0x000fe400078e0216 */
[----:B------:R-:W2:Y:S04]  /*04c0*/  LD.E R4, desc[UR14][R4.64] ;  /* 0x0000000e04047980 */ /* 0x000ea8000c101900 */
[----:B------:R0:W3:Y:S04]  /*04d0*/  LD.E R6, desc[UR14][R28.64] ;  /* 0x0000000e1c067980 */ /* 0x0000e8000c101900 */
[----:B------:R1:W2:Y:S01]  /*04e0*/  LD.E R5, desc[UR14][R26.64] ;  /* 0x0000000e1a057980 */ /* 0x0002a2000c101900 */
[----:B----4-:R-:W-:Y:S01]  /*04f0*/  HMMA.1684.F32.TF32 R12, R8, R10, R12 ;  /* 0x0000000a080c723c */ /* 0x010fe2000008500c */
[----:B------:R-:W-:Y:S01]  /*0500*/  UIADD3 UR10, UP1, UPT, UR8, 0x40, URZ ;  /* 0x00000040080a7890 */ /* 0x000fe2000ff3e0ff */
[----:B0-----:R-:W-:-:S06]  /*0510*/  IMAD.WIDE R28, R2, 0x4, R24 ;  /* 0x00000004021c7825 */ /* 0x001fcc00078e0218 */
[----:B-----5:R-:W-:Y:S01]  /*0520*/  HMMA.1684.F32.TF32 R8, R8, R11, R16 ;  /* 0x0000000b0808723c */ /* 0x020fe20000085010 */
[----:B------:R-:W-:-:S04]  /*0530*/  IMAD.WIDE R16, R0, 0x4, R24 ;  /* 0x0000000400107825 */ /* 0x000fc800078e0218 */
[--C-:B------:R-:W-:Y:S02]  /*0540*/  IMAD.WIDE R18, R0, 0x4, R22.reuse ;  /* 0x0000000400127825 */ /* 0x100fe400078e0216 */
[----:B------:R-:W4:Y:S02]  /*0550*/  LD.E R16, desc[UR14][R16.64] ;  /* 0x0000000e10107980 */ /* 0x000f24000c101900 */
[----:B-1----:R-:W-:Y:S02]  /*0560*/  IMAD.WIDE R26, R2, 0x4, R22 ;  /* 0x00000004021a7825 */ /* 0x002fe400078e0216 */
[----:B------:R-:W4:Y:S01]  /*0570*/  LD.E R19, desc[UR14][R18.64] ;  /* 0x0000000e12137980 */ /* 0x000f22000c101900 */
[----:B------:R-:W-:-:S03]  /*0580*/  UIADD3.X UR11, UPT, UPT, URZ, UR9, URZ, UP1, !UPT ;  /* 0x00000009ff0b7290 */ /* 0x000fc60008ffe4ff */
[----:B------:R0:W4:Y:S04]  /*0590*/  LD.E R17, desc[UR14][R28.64] ;  /* 0x0000000e1c117980 */ /* 0x000128000c101900 */
[----:B------:R1:W5:Y:S01]  /*05a0*/  LD.E R18, desc[UR14][R26.64] ;  /* 0x0000000e1a127980 */ /* 0x000362000c101900 */
[----:B------:R-:W-:Y:S02]  /*05b0*/  MOV R24, UR10 ;  /* 0x0000000a00187c02 */ /* 0x000fe40008000f00 */
[----:B------:R-:W-:Y:S02]  /*05c0*/  MOV R25, UR11 ;  /* 0x0000000b00197c02 */ /* 0x000fe40008000f00 */
[----:B------:R-:W-:Y:S02]  /*05d0*/  MOV R22, UR6 ;  /* 0x0000000600167c02 */ /* 0x000fe40008000f00 */
[----:B------:R-:W-:Y:S01]  /*05e0*/  MOV R23, UR7 ;  /* 0x0000000700177c02 */ /* 0x000fe20008000f00 */
[----:B0-----:R-:W-:-:S04]  /*05f0*/  IMAD.WIDE R28, R3, 0x4, R24 ;  /* 0x00000004031c7825 */ /* 0x001fc800078e0218 */
[----:B-1----:R-:W-:Y:S01]  /*0600*/  IMAD.WIDE R26, R3, 0x4, R22 ;  /* 0x00000004031a7825 */ /* 0x002fe200078e0216 */
[C---:B--2---:R-:W-:Y:S08]  /*0610*/  HMMA.1684.F32.TF32 R12, R4.reuse, R7, R12 ;  /* 0x00000007040c723c */ /* 0x044ff0000008500c */
[----:B---3--:R-:W-:Y:S01]  /*0620*/  HMMA.1684.F32.TF32 R4, R4, R6, R8 ;  /* 0x000000060404723c */ /* 0x008fe20000085008 */
[----:B------:R-:W-:-:S04]  /*0630*/  IMAD.WIDE R8, R20, 0x4, R24 ;  /* 0x0000000414087825 */ /* 0x000fc800078e0218 */
[--C-:B------:R-:W-:Y:S02]  /*0640*/  IMAD.WIDE R10, R20, 0x4, R22.reuse ;  /* 0x00000004140a7825 */ /* 0x100fe400078e0216 */
[----:B------:R-:W2:Y:S04]  /*0650*/  LD.E R8, desc[UR14][R8.64] ;  /* 0x0000000e08087980 */ /* 0x000ea8000c101900 */
[----:B------:R-:W2:Y:S04]  /*0660*/  LD.E R11, desc[UR14][R10.64] ;  /* 0x0000000e0a0b7980 */ /* 0x000ea8000c101900 */
[----:B------:R0:W2:Y:S04]  /*0670*/  LD.E R9, desc[UR14][R28.64] ;  /* 0x0000000e1c097980 */ /* 0x0000a8000c101900 */
[----:B------:R1:W3:Y:S01]  /*0680*/  LD.E R10, desc[UR14][R26.64] ;  /* 0x0000000e1a0a7980 */ /* 0x0002e2000c101900 */
[----:B----4-:R-:W-:Y:S01]  /*0690*/  HMMA.1684.F32.TF32 R12, R16, R19, R12 ;  /* 0x00000013100c723c */ /* 0x010fe2000008500c */
[----:B0-----:R-:W-:-:S07]  /*06a0*/  IMAD.WIDE R28, R2, 0x4, R22 ;  /* 0x00000004021c7825 */ /* 0x001fce00078e0216 */
[----:B-----5:R-:W-:Y:S01]  /*06b0*/  HMMA.1684.F32.TF32 R16, R16, R18, R4 ;  /* 0x000000121010723c */ /* 0x020fe20000085004 */
[C---:B------:R-:W-:Y:S01]  /*06c0*/  IMAD.WIDE R4, R0.reuse, 0x4, R24 ;  /* 0x0000000400047825 */ /* 0x040fe200078e0218 */
[----:B------:R0:W4:Y:S03]  /*06d0*/  LD.E R21, desc[UR14][R28.64] ;  /* 0x0000000e1c157980 */ /* 0x000126000c101900 */
[----:B-1----:R-:W-:Y:S01]  /*06e0*/  IMAD.WIDE R26, R0, 0x4, R22 ;  /* 0x00000004001a7825 */ /* 0x002fe200078e0216 */
[----:B------:R-:W-:Y:S01]  /*06f0*/  UIADD3 UR10, UP1, UPT, UR8, 0x60, URZ ;  /* 0x00000060080a7890 */ /* 0x000fe2000ff3e0ff */
[----:B------:R-:W5:Y:S01]  /*0700*/  LD.E R4, desc[UR14][R4.64] ;  /* 0x0000000e04047980 */ /* 0x000f62000c101900 */
[----:B------:R-:W-:-:S03]  /*0710*/  UIADD3 UR13, UP2, UPT, UR6, 0x20, URZ ;  /* 0x00000020060d7890 */ /* 0x000fc6000ff5e0ff */
[----:B------:R1:W5:Y:S01]  /*0720*/  LD.E R23, desc[UR14][R26.64] ;  /* 0x0000000e1a177980 */ /* 0x000362000c101900 */
[----:B0-----:R-:W-:Y:S01]  /*0730*/  IMAD.WIDE R28, R2, 0x4, R24 ;  /* 0x00000004021c7825 */ /* 0x001fe200078e0218 */
[----:B------:R-:W-:-:S04]  /*0740*/  UIADD3.X UR11, UPT, UPT, URZ, UR9, URZ, UP1, !UPT ;  /* 0x00000009ff0b7290 */ /* 0x000fc80008ffe4ff */
[----:B------:R0:W5:Y:S01]  /*0750*/  LD.E R5, desc[UR14][R28.64] ;  /* 0x0000000e1c057980 */ /* 0x000162000c101900 */
[----:B------:R-:W-:Y:S01]  /*0760*/  UIADD3.X UR16, UPT, UPT, URZ, UR7, URZ, UP2, !UPT ;  /* 0x00000007ff107290 */ /* 0x000fe200097fe4ff */
[----:B------:R-:W-:Y:S02]  /*0770*/  MOV R6, UR10 ;  /* 0x0000000a00067c02 */ /* 0x000fe40008000f00 */
[----:B------:R-:W-:Y:S01]  /*0780*/  MOV R7, UR11 ;  /* 0x0000000b00077c02 */ /* 0x000fe20008000f00 */
[----:B-1----:R-:W-:Y:S02]  /*0790*/  IMAD.U32 R26, RZ, RZ, UR13 ;  /* 0x0000000dff1a7e24 */ /* 0x002fe4000f8e00ff */
[----:B------:R-:W-:-:S03]  /*07a0*/  MOV R27, UR16 ;  /* 0x00000010001b7c02 */ /* 0x000fc60008000f00 */
[----:B------:R-:W-:-:S04]  /*07b0*/  IMAD.WIDE R24, R20, 0x4, R26 ;  /* 0x0000000414187825 */ /* 0x000fc800078e021a */
[----:B0-----:R-:W-:Y:S02]  /*07c0*/  IMAD.WIDE R28, R3, 0x4, R26 ;  /* 0x00000004031c7825 */ /* 0x001fe400078e021a */
[----:B------:R-:W4:Y:S04]  /*07d0*/  LD.E R24, desc[UR14][R24.64] ;  /* 0x0000000e18187980 */ /* 0x000f28000c101900 */
[----:B------:R0:W4:Y:S02]  /*07e0*/  LD.E R22, desc[UR14][R28.64] ;  /* 0x0000000e1c167980 */ /* 0x000124000c101900 */
[--C-:B0-----:R-:W-:Y:S01]  /*07f0*/  IMAD.WIDE R28, R2, 0x4, R6.reuse ;  /* 0x00000004021c7825 */ /* 0x101fe200078e0206 */
[C---:B--2---:R-:W-:Y:S08]  /*0800*/  HMMA.1684.F32.TF32 R12, R8.reuse, R11, R12 ;  /* 0x0000000b080c723c */ /* 0x044ff0000008500c */
[----:B---3--:R-:W-:Y:S01]  /*0810*/  HMMA.1684.F32.TF32 R8, R8, R10, R16 ;  /* 0x0000000a0808723c */ /* 0x008fe20000085010 */
[----:B------:R-:W-:-:S04]  /*0820*/  IMAD.WIDE R16, R20, 0x4, R6 ;  /* 0x0000000414107825 */ /* 0x000fc800078e0206 */
[--C-:B------:R-:W-:Y:S02]  /*0830*/  IMAD.WIDE R18, R3, 0x4, R6.reuse ;  /* 0x0000000403127825 */ /* 0x100fe400078e0206 */
[----:B------:R-:W2:Y:S04]  /*0840*/  LD.E R16, desc[UR14][R16.64] ;  /* 0x0000000e10107980 */ /* 0x000ea8000c101900 */
[----:B------:R0:W2:Y:S02]  /*0850*/  LD.E R17, desc[UR14][R18.64] ;  /* 0x0000000e12117980 */ /* 0x0000a4000c101900 */
[C---:B0-----:R-:W-:Y:S02]  /*0860*/  IMAD.WIDE R18, R0.reuse, 0x4, R6 ;  /* 0x0000000400127825 */ /* 0x041fe400078e0206 */
[----:B------:R0:W3:Y:S04]  /*0870*/  LD.E R7, desc[UR14][R28.64] ;  /* 0x0000000e1c077980 */ /* 0x0000e8000c101900 */
[----:B------:R-:W3:Y:S01]  /*0880*/  LD.E R6, desc[UR14][R18.64] ;  /* 0x0000000e12067980 */ /* 0x000ee2000c101900 */
[----:B0-----:R-:W-:-:S04]  /*0890*/  IMAD.WIDE R28, R0, 0x4, R26 ;  /* 0x00000004001c7825 */ /* 0x001fc800078e021a */
[----:B------:R-:W-:Y:S01]  /*08a0*/  IMAD.WIDE R26, R2, 0x4, R26 ;  /* 0x00000004021a7825 */ /* 0x000fe200078e021a */
[----:B------:R-:W3:Y:S04]  /*08b0*/  LD.E R19, desc[UR14][R28.64] ;  /* 0x0000000e1c137980 */ /* 0x000ee8000c101900 */
[----:B------:R-:W3:Y:S01]  /*08c0*/  LD.E R18, desc[UR14][R26.64] ;  /* 0x0000000e1a127980 */ /* 0x000ee2000c101900 */
[C---:B-----5:R-:W-:Y:S08]  /*08d0*/  HMMA.1684.F32.TF32 R12, R4.reuse, R23, R12 ;  /* 0x00000017040c723c */ /* 0x060ff0000008500c */
[----:B----4-:R-:W-:Y:S01]  /*08e0*/  HMMA.1684.F32.TF32 R8, R4, R21, R8 ;  /* 0x000000150408723c */ /* 0x010fe20000085008 */
[----:B------:R-:W-:-:S02]  /*08f0*/  UIADD3 UR6, UP1, UPT, UR6, 0x80, URZ ;  /* 0x0000008006067890 */ /* 0x000fc4000ff3e0ff */
[----:B------:R-:W-:Y:S02]  /*0900*/  UIADD3 UR5, UPT, UPT, UR5, 0x4, URZ ;  /* 0x0000000405057890 */ /* 0x000fe4000fffe0ff */
[----:B------:R-:W-:Y:S02]  /*0910*/  UIADD3.X UR7, UPT, UPT, URZ, UR7, URZ, UP1, !UPT ;  /* 0x00000007ff077290 */ /* 0x000fe40008ffe4ff */
[----:B------:R-:W-:Y:S02]  /*0920*/  UISETP.NE.AND UP1, UPT, UR5, URZ, UPT ;  /* 0x000000ff0500728c */ /* 0x000fe4000bf25270 */
[----:B------:R-:W-:Y:S02]  /*0930*/  UIADD3 UR8, UP2, UPT, UR8, 0x80, URZ ;  /* 0x0000008008087890 */ /* 0x000fe4000ff5e0ff */
[----:B------:R-:W-:Y:S02]  /*0940*/  UIADD3 UR4, UPT, UPT, UR4, 0x20, URZ ;  /* 0x0000002004047890 */ /* 0x000fe4000fffe0ff */
[----:B------:R-:W-:Y:S01]  /*0950*/  UIADD3.X UR9, UPT, UPT, URZ, UR9, URZ, UP2, !UPT ;  /* 0x00000009ff097290 */ /* 0x000fe200097fe4ff */
[C---:B--2---:R-:W-:Y:S08]  /*0960*/  HMMA.1684.F32.TF32 R12, R16.reuse, R24, R12 ;  /* 0x00000018100c723c */ /* 0x044ff0000008500c */
[----:B------:R-:W-:-:S12]  /*0970*/  HMMA.1684.F32.TF32 R8, R16, R22, R8 ;  /* 0x000000161008723c */ /* 0x000fd80000085008 */
[C---:B---3--:R-:W-:Y:S08]  /*0980*/  HMMA.1684.F32.TF32 R12, R6.reuse, R19, R12 ;  /* 0x00000013060c723c */ /* 0x048ff0000008500c */
[----:B------:R-:W-:Y:S01]  /*0990*/  HMMA.1684.F32.TF32 R16, R6, R18, R8 ;  /* 0x000000120610723c */ /* 0x000fe20000085008 */
[----:B------:R-:W-:-:S04]  /*09a0*/  NOP ;  /* 0x0000000000007918 */ /* 0x000fc80000000000 */
[----:B------:R-:W-:-:S15]  /*09b0*/  BRA.U UP1, `(.L_x_3) ;  /* 0xfffffff9012c7547 */ /* 0x000fde000b83ffff */
.L_x_2:
[----:B------:R-:W-:Y:S05]  /*09c0*/  BRA.U !UP0, `(.L_x_1) ;  /* 0x0000000108d07547 */ /* 0x000fea000b800000 */
[----:B------:R-:W0:Y:S01]  /*09d0*/  S2R R0, SR_LANEID ;  /* 0x0000000000007919 */ /* 0x000e220000000000 */
[----:B------:R-:W1:Y:S02]  /*09e0*/  LDCU.128 UR8, c[0x0][0x380] ;  /* 0x00007000ff0877ac */ /* 0x000e640008000c00 */
[----:B-1----:R-:W-:Y:S02]  /*09f0*/  UIMAD.WIDE.U32 UR6, UR4, 0x4, UR10 ;  /* 0x00000004040678a5 */ /* 0x002fe4000f8e000a */
[----:B------:R-:W-:Y:S02]  /*0a00*/  UIMAD.WIDE.U32 UR4, UR4, 0x4, UR8 ;  /* 0x00000004040478a5 */ /* 0x000fe4000f8e0008 */
[----:B------:R-:W-:Y:S02]  /*0a10*/  UIADD3 UR8, UPT, UPT, -UR12, URZ, URZ ;  /* 0x000000ff0c087290 */ /* 0x000fe4000fffe1ff */
[----:B------:R-:W-:Y:S02]  /*0a20*/  MOV R8, UR6 ;  /* 0x0000000600087c02 */ /* 0x000fe40008000f00 */
[----:B------:R-:W-:Y:S01]  /*0a30*/  IMAD.U32 R20, RZ, RZ, UR4 ;  /* 0x00000004ff147e24 */ /* 0x000fe2000f8e00ff */
[----:B------:R-:W-:-:S02]  /*0a40*/  MOV R11, UR7 ;  /* 0x00000007000b7c02 */ /* 0x000fc40008000f00 */
[----:B------:R-:W-:Y:S02]  /*0a50*/  MOV R9, UR7 ;  /* 0x0000000700097c02 */ /* 0x000fe40008000f00 */
[----:B0-----:R-:W-:Y:S02]  /*0a60*/  LOP3.LUT R5, R0, 0x3, RZ, 0xc0, !PT ;  /* 0x0000000300057812 */ /* 0x001fe400078ec0ff */
[----:B------:R-:W-:Y:S02]  /*0a70*/  SHF.R.U32.HI R2, RZ, 0x2, R0 ;  /* 0x00000002ff027819 */ /* 0x000fe40000011600 */
[----:B------:R-:W-:Y:S02]  /*0a80*/  IADD3 R7, PT, PT, R5, 0x4, RZ ;  /* 0x0000000405077810 */ /* 0x000fe40007ffe0ff */
[C---:B------:R-:W-:Y:S01]  /*0a90*/  IADD3 R6, PT, PT, R2.reuse, 0x8, RZ ;  /* 0x0000000802067810 */ /* 0x040fe20007ffe0ff */
[C---:B------:R-:W-:Y:S01]  /*0aa0*/  IMAD R3, R2.reuse, UR17, R5 ;  /* 0x0000001102037c24 */ /* 0x040fe2000f8e0205 */
[----:B------:R-:W-:Y:S01]  /*0ab0*/  MOV R10, UR6 ;  /* 0x00000006000a7c02 */ /* 0x000fe20008000f00 */
[----:B------:R-:W-:Y:S01]  /*0ac0*/  IMAD R0, R2, UR17, R7 ;  /* 0x0000001102007c24 */ /* 0x000fe2000f8e0207 */
[----:B------:R-:W-:Y:S01]  /*0ad0*/  MOV R21, UR5 ;  /* 0x0000000500157c02 */ /* 0x000fe20008000f00 */
[C---:B------:R-:W-:Y:S01]  /*0ae0*/  IMAD R4, R6.reuse, UR17, R5 ;  /* 0x0000001106047c24 */ /* 0x040fe2000f8e0205 */
[----:B------:R-:W-:Y:S01]  /*0af0*/  MOV R22, R8 ;  /* 0x0000000800167202 */ /* 0x000fe20000000f00 */
[----:B------:R-:W-:Y:S01]  /*0b00*/  IMAD R2, R6, UR17, R7 ;  /* 0x0000001106027c24 */ /* 0x000fe2000f8e0207 */
[----:B------:R-:W-:-:S02]  /*0b10*/  MOV R6, UR4 ;  /* 0x0000000400067c02 */ /* 0x000fc40008000f00 */
[----:B------:R-:W-:Y:S02]  /*0b20*/  MOV R7, UR5 ;  /* 0x0000000500077c02 */ /* 0x000fe40008000f00 */
[----:B------:R-:W-:Y:S02]  /*0b30*/  MOV R23, R11 ;  /* 0x0000000b00177202 */ /* 0x000fe40000000f00 */
[----:B------:R-:W-:-:S07]  /*0b40*/  MOV R6, R20 ;  /* 0x0000001400067202 */ /* 0x000fce0000000f00 */
.L_x_4:
[----:B------:R-:W-:-:S04]  /*0b50*/  IMAD.WIDE R10, R3, 0x4, R6 ;  /* 0x00000004030a7825 */ /* 0x000fc800078e0206 */
[----:B------:R-:W-:Y:S02]  /*0b60*/  IMAD.WIDE R20, R3, 0x4, R22 ;  /* 0x0000000403147825 */ /* 0x000fe400078e0216 */
[----:B------:R-:W2:Y:S02]  /*0b70*/  LD.E R10, desc[UR14][R10.64] ;  /* 0x0000000e0a0a7980 */ /* 0x000ea4000c101900 */
[C---:B------:R-:W-:Y:S02]  /*0b80*/  IMAD.WIDE R28, R4.reuse, 0x4, R6 ;  /* 0x00000004041c7825 */ /* 0x040fe400078e0206 */
[----:B------:R0:W2:Y:S02]  /*0b90*/  LD.E R25, desc[UR14][R20.64] ;  /* 0x0000000e14197980 */ /* 0x0000a4000c101900 */
[--C-:B------:R-:W-:Y:S02]  /*0ba0*/  IMAD.WIDE R8, R4, 0x4, R22.reuse ;  /* 0x0000000404087825 */ /* 0x100fe400078e0216 */
[----:B------:R1:W2:Y:S04]  /*0bb0*/  LD.E R11, desc[UR14][R28.64] ;  /* 0x0000000e1c0b7980 */ /* 0x0002a8000c101900 */
[----:B------:R-:W3:Y:S01]  /*0bc0*/  LD.E R24, desc[UR14][R8.64] ;  /* 0x0000000e08187980 */ /* 0x000ee2000c101900 */
[----:B------:R-:W-:-:S04]  /*0bd0*/  IMAD.WIDE R26, R0, 0x4, R22 ;  /* 0x00000004001a7825 */ /* 0x000fc800078e0216 */
[----:B0-----:R-:W-:Y:S01]  /*0be0*/  IMAD.WIDE R20, R2, 0x4, R22 ;  /* 0x0000000402147825 */ /* 0x001fe200078e0216 */
[----:B------:R0:W4:Y:S03]  /*0bf0*/  LD.E R5, desc[UR14][R26.64] ;  /* 0x0000000e1a057980 */ /* 0x000126000c101900 */
[--C-:B-1----:R-:W-:Y:S02]  /*0c00*/  IMAD.WIDE R28, R0, 0x4, R6.reuse ;  /* 0x00000004001c7825 */ /* 0x102fe400078e0206 */
[----:B------:R-:W5:Y:S04]  /*0c10*/  LD.E R20, desc[UR14][R20.64] ;  /* 0x0000000e14147980 */ /* 0x000f68000c101900 */
[----:B------:R-:W4:Y:S01]  /*0c20*/  LD.E R8, desc[UR14][R28.64] ;  /* 0x0000000e1c087980 */ /* 0x000f22000c101900 */
[----:B0-----:R-:W-:-:S05]  /*0c30*/  IMAD.WIDE R26, R2, 0x4, R6 ;  /* 0x00000004021a7825 */ /* 0x001fca00078e0206 */
[----:B------:R-:W4:Y:S01]  /*0c40*/  LD.E R9, desc[UR14][R26.64] ;  /* 0x0000000e1a097980 */ /* 0x000f22000c101900 */
[----:B------:R-:W-:-:S04]  /*0c50*/  UIADD3 UR8, UPT, UPT, UR8, 0x1, URZ ;  /* 0x0000000108087890 */ /* 0x000fc8000fffe0ff */
[----:B------:R-:W-:Y:S01]  /*0c60*/  UISETP.NE.AND UP0, UPT, UR8, URZ, UPT ;  /* 0x000000ff0800728c */ /* 0x000fe2000bf05270 */
[----:B------:R-:W-:Y:S02]  /*0c70*/  IADD3 R22, P0, PT, R22, 0x20, RZ ;  /* 0x0000002016167810 */ /* 0x000fe40007f1e0ff */
[----:B------:R-:W-:Y:S02]  /*0c80*/  IADD3 R6, P1, PT, R6, 0x20, RZ ;  /* 0x0000002006067810 */ /* 0x000fe40007f3e0ff */
[----:B------:R-:W-:Y:S02]  /*0c90*/  IADD3.X R23, PT, PT, RZ, R23, RZ, P0, !PT ;  /* 0x00000017ff177210 */ /* 0x000fe400007fe4ff */
[----:B------:R-:W-:Y:S01]  /*0ca0*/  IADD3.X R7, PT, PT, RZ, R7, RZ, P1, !PT ;  /* 0x00000007ff077210 */ /* 0x000fe20000ffe4ff */
[C---:B--2---:R-:W-:Y:S08]  /*0cb0*/  HMMA.1684.F32.TF32 R12, R10.reuse, R25, R12 ;  /* 0x000000190a0c723c */ /* 0x044ff0000008500c */
[----:B---3--:R-:W-:-:S12]  /*0cc0*/  HMMA.1684.F32.TF32 R16, R10, R24, R16 ;  /* 0x000000180a10723c */ /* 0x008fd80000085010 */
[C---:B----4-:R-:W-:Y:S08]  /*0cd0*/  HMMA.1684.F32.TF32 R12, R8.reuse, R5, R12 ;  /* 0x00000005080c723c */ /* 0x050ff0000008500c */
[----:B-----5:R-:W-:Y:S01]  /*0ce0*/  HMMA.1684.F32.TF32 R16, R8, R20, R16 ;  /* 0x000000140810723c */ /* 0x020fe20000085010 */
[----:B------:R-:W-:-:S04]  /*0cf0*/  NOP ;  /* 0x0000000000007918 */ /* 0x000fc80000000000 */
[----:B------:R-:W-:-:S15]  /*0d00*/  BRA.U UP0, `(.L_x_4) ;  /* 0xfffffffd00907547 */ /* 0x000fde000b83ffff */
.L_x_1:
[----:B------:R-:W0:Y:S01]  /*0d10*/  S2R R2, SR_LANEID ;  /* 0x0000000000027919 */ /* 0x000e220000000000 */
[----:B------:R-:W1:Y:S01]  /*0d20*/  LDC R7, c[0x0][0x39c] ;  /* 0x0000e700ff077b82 */ /* 0x000e620000000800 */
[----:B------:R-:W2:Y:S01]  /*0d30*/  LDCU.64 UR4, c[0x0][0x390] ;  /* 0x00007200ff0477ac */ /* 0x000ea20008000a00 */
[----:B------:R-:W-:Y:S02]  /*0d40*/  MOV R3, RZ ;  /* 0x000000ff00037202 */ /* 0x000fe40000000f00 */
[----:B-1----:R-:W-:Y:S02]  /*0d50*/  SHF.R.U32.HI R7, RZ, 0x1, R7 ;  /* 0x00000001ff077819 */ /* 0x002fe40000011607 */
[----:B0-----:R-:W-:Y:S02]  /*0d60*/  SHF.R.U32.HI R0, RZ, 0x2, R2 ;  /* 0x00000002ff007819 */ /* 0x001fe40000011602 */
[----:B------:R-:W-:-:S05]  /*0d70*/  LOP3.LUT R2, R2, 0x3, RZ, 0xc0, !PT ;  /* 0x0000000302027812 */ /* 0x000fca00078ec0ff */
[----:B------:R-:W-:-:S03]  /*0d80*/  IMAD.WIDE.U32 R2, R0, R7, R2 ;  /* 0x0000000700027225 */ /* 0x000fc600078e0002 */
[----:B--2---:R-:W-:-:S04]  /*0d90*/  LEA R4, P0, R2, UR4, 0x3 ;  /* 0x0000000402047c11 */ /* 0x004fc8000f8018ff */
[----:B------:R-:W-:-:S03]  /*0da0*/  LEA.HI.X R5, R2, UR5, R3, 0x3, P0 ;  /* 0x0000000502057c11 */ /* 0x000fc600080f1c03 */
[----:B------:R-:W-:Y:S02]  /*0db0*/  IMAD.WIDE.U32 R2, R7, 0x40, R4 ;  /* 0x0000004007027825 */ /* 0x000fe400078e0004 */
[----:B------:R-:W-:Y:S04]  /*0dc0*/  ST.E.64 desc[UR14][R4.64], R12 ;  /* 0x0000000c04007985 */ /* 0x000fe8000c101b0e */
[----:B------:R-:W-:Y:S04]  /*0dd0*/  ST.E.64 desc[UR14][R2.64], R14 ;  /* 0x0000000e02007985 */ /* 0x000fe8000c101b0e */
[----:B------:R-:W-:Y:S04]  /*0de0*/  ST.E.64 desc[UR14][R4.64+0x20], R16 ;  /* 0x0000201004007985 */ /* 0x000fe8000c101b0e */
[----:B------:R-:W-:Y:S01]  /*0df0*/  ST.E.64 desc[UR14][R2.64+0x20], R18 ;  /* 0x0000201202007985 */ /* 0x000fe2000c101b0e */
[----:B------:R-:W-:Y:S05]  /*0e00*/  EXIT ;  /* 0x000000000000794d */ /* 0x000fea0003800000 */
.L_x_5:
        /* <DEDUP_REMOVED lines=15> */
.L_x_12:


//--------------------- .text._ZN8pygpukit3ops4tf3218sgemm_wmma_row_rowEPKfS3_Pfiii --------------------------
	.section	.text._ZN8pygpukit3ops4tf3218sgemm_wmma_row_rowEPKfS3_Pfiii,"ax",@progbits
	.align	128
        .global         _ZN8pygpukit3ops4tf3218sgemm_wmma_row_rowEPKfS3_Pfiii
        .type           _ZN8pygpukit3ops4tf3218sgemm_wmma_row_rowEPKfS3_Pfiii,@function
        .size           _ZN8pygpukit3ops4tf3218sgemm_wmma_row_rowEPKfS3_Pfiii,(.L_x_13 - _ZN8pygpukit3ops4tf3218sgemm_wmma_row_rowEPKfS3_Pfiii)
        .other          _ZN8pygpukit3ops4tf3218sgemm_wmma_row_rowEPKfS3_Pfiii,@"STO_CUDA_ENTRY STV_DEFAULT"
_ZN8pygpukit3ops4tf3218sgemm_wmma_row_rowEPKfS3_Pfiii:
.text._ZN8pygpukit3ops4tf3218sgemm_wmma_row_rowEPKfS3_Pfiii:
        /* <DEDUP_REMOVED lines=9> */
[----:B------:R-:W0:Y:S01]  /*0090*/  LDCU UR22, c[0x0][0x3a0] ;  /* 0x00007400ff1677ac */ /* 0x000e220008000800 */
[----:B------:R-:W-:Y:S01]  /*00a0*/  MOV R11, RZ ;  /* 0x000000ff000b7202 */ /* 0x000fe20000000f00 */
[----:B------:R-:W-:Y:S02]  /*00b0*/  UISETP.GE.U32.AND UP1, UPT, UR6, 0x19, UPT ;  /* 0x000000190600788c */ /* 0x000fe4000bf26070 */
[----:B------:R-:W-:-:S04]  /*00c0*/  UIADD3 UR5, UPT, UPT, UR6, -0x1, URZ ;  /* 0xffffffff06057890 */ /* 0x000fc8000fffe0ff */
[----:B------:R-:W-:Y:S02]  /*00d0*/  ULEA.HI UR5, UR5, 0x1, URZ, 0x1d ;  /* 0x0000000105057891 */ /* 0x000fe4000f8fe8ff */
[----:B0-----:R-:W-:-:S04]  /*00e0*/  UIADD3 UR4, UPT, UPT, UR22, -0x1, URZ ;  /* 0xffffffff16047890 */ /* 0x001fc8000fffe0ff */
[----:B------:R-:W-:-:S04]  /*00f0*/  ULEA.HI UR4, UR4, 0x1, URZ, 0x1d ;  /* 0x0000000104047891 */ /* 0x000fc8000f8fe8ff */
[----:B------:R-:W-:-:S03]  /*0100*/  ULOP3.LUT UR8, UR4, 0x3, URZ, 0xc0, !UPT ;  /* 0x0000000304087892 */ /* 0x000fc6000f8ec0ff */
[----:B------:R-:W-:Y:S01]  /*0110*/  UMOV UR4, URZ ;  /* 0x000000ff00047c82 */ /* 0x000fe20008000000 */
[----:B------:R-:W-:Y:S01]  /*0120*/  UISETP.NE.AND UP0, UPT, UR8, URZ, UPT ;  /* 0x000000ff0800728c */ /* 0x000fe2000bf05270 */
[----:B------:R-:W-:Y:S10]  /*0130*/  BRA.U !UP1, `(.L_x_7) ;  /* 0x0000000909587547 */ /* 0x000ff4000b800000 */
[----:B------:R-:W0:Y:S01]  /*0140*/  S2R R3, SR_LANEID ;  /* 0x0000000000037919 */ /* 0x000e220000000000 */
[----:B------:R-:W1:Y:S01]  /*0150*/  LDCU UR19, c[0x0][0x39c] ;  /* 0x00007380ff1377ac */ /* 0x000e620008000800 */
[----:B------:R-:W-:Y:S02]  /*0160*/  CS2R R10, SRZ ;  /* 0x00000000000a7805 */ /* 0x000fe4000001ff00 */
[----:B------:R-:W-:Y:S02]  /*0170*/  CS2R R8, SRZ ;  /* 0x0000000000087805 */ /* 0x000fe4000001ff00 */
[----:B------:R-:W-:Y:S01]  /*0180*/  CS2R R14, SRZ ;  /* 0x00000000000e7805 */ /* 0x000fe2000001ff00 */
[----:B------:R-:W-:Y:S01]  /*0190*/  ULOP3.LUT UR5, UR5, 0x3ffffffc, URZ, 0xc0, !UPT ;  /* 0x3ffffffc05057892 */ /* 0x000fe2000f8ec0ff */
[----:B------:R-:W-:Y:S01]  /*01a0*/  CS2R R12, SRZ ;  /* 0x00000000000c7805 */ /* 0x000fe2000001ff00 */
[----:B------:R-:W2:Y:S01]  /*01b0*/  LDCU.64 UR20, c[0x0][0x388] ;  /* 0x00007100ff1477ac */ /* 0x000ea20008000a00 */
[----:B------:R-:W3:Y:S01]  /*01c0*/  LDCU.64 UR16, c[0x0][0x380] ;  /* 0x00007000ff1077ac */ /* 0x000ee20008000a00 */
[----:B------:R-:W-:Y:S01]  /*01d0*/  UMOV UR4, URZ ;  /* 0x000000ff00047c82 */ /* 0x000fe20008000000 */
[----:B-1----:R-:W-:-:S02]  /*01e0*/  UIMAD UR7, UR19, 0x18, URZ ;  /* 0x00000018130778a4 */ /* 0x002fc4000f8e02ff */
[----:B------:R-:W-:Y:S02]  /*01f0*/  USHF.L.U32 UR9, UR19, 0x4, URZ ;  /* 0x0000000413097899 */ /* 0x000fe400080006ff */
[----:B------:R-:W-:Y:S01]  /*0200*/  USHF.L.U32 UR10, UR19, 0x3, URZ ;  /* 0x00000003130a7899 */ /* 0x000fe200080006ff */
[----:B0-----:R-:W-:Y:S02]  /*0210*/  LOP3.LUT R0, R3, 0x3, RZ, 0xc0, !PT ;  /* 0x0000000303007812 */ /* 0x001fe400078ec0ff */
[----:B------:R-:W-:Y:S02]  /*0220*/  SHF.R.U32.HI R3, RZ, 0x2, R3 ;  /* 0x00000002ff037819 */ /* 0x000fe40000011603 */
[----:B------:R-:W-:Y:S02]  /*0230*/  IADD3 R2, PT, PT, R0, 0x4, RZ ;  /* 0x0000000400027810 */ /* 0x000fe40007ffe0ff */
[C---:B------:R-:W-:Y:S01]  /*0240*/  IADD3 R5, PT, PT, R3.reuse, 0x8, RZ ;  /* 0x0000000803057810 */ /* 0x040fe20007ffe0ff */
[----:B------:R-:W-:-:S02]  /*0250*/  IMAD R20, R3, UR6, R0 ;  /* 0x0000000603147c24 */ /* 0x000fc4000f8e0200 */
[--C-:B------:R-:W-:Y:S02]  /*0260*/  IMAD R16, R0, UR19, R3.reuse ;  /* 0x0000001300107c24 */ /* 0x100fe4000f8e0203 */
[----:B------:R-:W-:Y:S02]  /*0270*/  IMAD R18, R3, UR6, R2 ;  /* 0x0000000603127c24 */ /* 0x000fe4000f8e0202 */
[----:B------:R-:W-:Y:S02]  /*0280*/  IMAD R3, R2, UR19, R3 ;  /* 0x0000001302037c24 */ /* 0x000fe4000f8e0203 */
[C---:B------:R-:W-:Y:S02]  /*0290*/  IMAD R19, R5.reuse, UR6, R0 ;  /* 0x0000000605137c24 */ /* 0x040fe4000f8e0200 */
[----:B------:R-:W-:Y:S01]  /*02a0*/  IMAD R17, R5, UR6, R2 ;  /* 0x0000000605117c24 */ /* 0x000fe2000f8e0202 */
[----:B------:R-:W-:Y:S01]  /*02b0*/  UIADD3 UR6, UPT, UPT, -UR5, URZ, URZ ;  /* 0x000000ff05067290 */ /* 0x000fe2000fffe1ff */
[----:B------:R-:W-:-:S02]  /*02c0*/  IMAD R0, R0, UR19, R5 ;  /* 0x0000001300007c24 */ /* 0x000fc4000f8e0205 */
[----:B------:R-:W-:Y:S01]  /*02d0*/  IMAD R2, R2, UR19, R5 ;  /* 0x0000001302027c24 */ /* 0x000fe2000f8e0205 */
[----:B--23--:R-:W-:-:S08]  /*02e0*/  UMOV UR5, URZ ;  /* 0x000000ff00057c82 */ /* 0x00cfd00008000000 */
.L_x_8:
[----:B------:R-:W-:Y:S01]  /*02f0*/  UIMAD.WIDE UR12, UR5, 0x4, UR20 ;  /* 0x00000004050c78a5 */ /* 0x000fe2000f8e0214 */
[----:B------:R-:W-:Y:S02]  /*0300*/  MOV R26, UR16 ;  /* 0x00000010001a7c02 */ /* 0x000fe40008000f00 */
[----:B------:R-:W-:Y:S02]  /*0310*/  MOV R27, UR17 ;  /* 0x00000011001b7c02 */ /* 0x000fe40008000f00 */
[----:B------:R-:W-:Y:S01]  /*0320*/  MOV R29, 0x4 ;  /* 0x00000004001d7802 */ /* 0x000fe20000000f00 */
[----:B------:R-:W-:-:S04]  /*0330*/  IMAD.WIDE R6, R20, 0x4, R26 ;  /* 0x0000000414067825 */ /* 0x000fc800078e021a */
[----:B------:R-:W-:Y:S02]  /*0340*/  IMAD.WIDE R28, R16, R29, UR12 ;  /* 0x0000000c101c7e25 */ /* 0x000fe4000f8e021d */
[----:B------:R-:W2:Y:S02]  /*0350*/  LD.E R6, desc[UR14][R6.64] ;  /* 0x0000000e06067980 */ /* 0x000ea4000c101900 */
[----:B------:R-:W-:Y:S02]  /*0360*/  IMAD.WIDE R24, R19, 0x4, R26 ;  /* 0x0000000413187825 */ /* 0x000fe400078e021a */
[----:B------:R-:W2:Y:S01]  /*0370*/  LD.E R28, desc[UR14][R28.64] ;  /* 0x0000000e1c1c7980 */ /* 0x000ea2000c101900 */
[----:B------:R-:W-:-:S03]  /*0380*/  MOV R23, 0x4 ;  /* 0x0000000400177802 */ /* 0x000fc60000000f00 */
[----:B------:R0:W2:Y:S02]  /*0390*/  LD.E R7, desc[UR14][R24.64] ;  /* 0x0000000e18077980 */ /* 0x0000a4000c101900 */
[----:B------:R-:W-:Y:S01]  /*03a0*/  IMAD.WIDE R22, R0, R23, UR12 ;  /* 0x0000000c00167e25 */ /* 0x000fe2000f8e0217 */
[----:B------:R-:W-:-:S03]  /*03b0*/  MOV R21, 0x4 ;  /* 0x0000000400157802 */ /* 0x000fc60000000f00 */
[--C-:B------:R-:W-:Y:S02]  /*03c0*/  IMAD.WIDE R4, R18, 0x4, R26.reuse ;  /* 0x0000000412047825 */ /* 0x100fe400078e021a */
[----:B------:R-:W3:Y:S02]  /*03d0*/  LD.E R22, desc[UR14][R22.64] ;  /* 0x0000000e16167980 */ /* 0x000ee4000c101900 */
[----:B------:R-:W-:Y:S02]  /*03e0*/  IMAD.WIDE R26, R17, 0x4, R26 ;  /* 0x00000004111a7825 */ /* 0x000fe400078e021a */
[----:B------:R-:W4:Y:S02]  /*03f0*/  LD.E R4, desc[UR14][R4.64] ;  /* 0x0000000e04047980 */ /* 0x000f24000c101900 */
[----:B0-----:R-:W-:-:S05]  /*0400*/  IMAD.WIDE R24, R3, R21, UR12 ;  /* 0x0000000c03187e25 */ /* 0x001fca000f8e0215 */
[----:B------:R0:W4:Y:S04]  /*0410*/  LD.E R23, desc[UR14][R24.64] ;  /* 0x0000000e18177980 */ /* 0x000128000c101900 */
[----:B------:R1:W4:Y:S01]  /*0420*/  LD.E R5, desc[UR14][R26.64] ;  /* 0x0000000e1a057980 */ /* 0x000322000c101900 */
[----:B0-----:R-:W-:-:S05]  /*0430*/  IMAD.WIDE R24, R2, R21, UR12 ;  /* 0x0000000c02187e25 */ /* 0x001fca000f8e0215 */
[----:B------:R0:W5:Y:S01]  /*0440*/  LD.E R21, desc[UR14][R24.64] ;  /* 0x0000000e18157980 */ /* 0x000162000c101900 */
[----:B------:R-:W-:-:S04]  /*0450*/  UIADD3 UR11, UP1, UPT, UR16, 0x20, URZ ;  /* 0x00000020100b7890 */ /* 0x000fc8000ff3e0ff */
[----:B------:R-:W-:Y:S02]  /*0460*/  UIADD3.X UR18, UPT, UPT, URZ, UR17, URZ, UP1, !UPT ;  /* 0x00000011ff127290 */ /* 0x000fe40008ffe4ff */
[----:B-1----:R-:W-:-:S04]  /*0470*/  MOV R26, UR11 ;  /* 0x0000000b001a7c02 */ /* 0x002fc80008000f00 */
[----:B------:R-:W-:Y:S01]  /*0480*/  MOV R27, UR18 ;  /* 0x00000012001b7c02 */ /* 0x000fe20008000f00 */
[----:B------:R-:W-:Y:S01]  /*0490*/  UIMAD.WIDE UR12, UR10, 0x4, UR20 ;  /* 0x000000040a0c78a5 */ /* 0x000fe2000f8e0214 */
[----:B------:R-:W-:Y:S01]  /*04a0*/  MOV R29, 0x4 ;  /* 0x00000004001d7802 */ /* 0x000fe20000000f00 */
[--C-:B0-----:R-:W-:Y:S01]  /*04b0*/  IMAD.WIDE R24, R19, 0x4, R26.reuse ;  /* 0x0000000413187825 */ /* 0x101fe200078e021a */
[C---:B--2---:R-:W-:Y:S08]  /*04c0*/  HMMA.1684.F32.TF32 R12, R6.reuse, R28, R12 ;  /* 0x0000001c060c723c */ /* 0x044ff0000008500c */
[----:B---3--:R-:W-:Y:S01]  /*04d0*/  HMMA.1684.F32.TF32 R8, R6, R22, R8 ;  /* 0x000000160608723c */ /* 0x008fe20000085008 */
[----:B------:R-:W-:-:S04]  /*04e0*/  IMAD.WIDE R6, R20, 0x4, R26 ;  /* 0x0000000414067825 */ /* 0x000fc800078e021a */
[----:B------:R-:W-:Y:S02]  /*04f0*/  IMAD.WIDE R28, R16, R29, UR12 ;  /* 0x0000000c101c7e25 */ /* 0x000fe4000f8e021d */
[----:B------:R-:W2:Y:S04]  /*0500*/  LD.E R6, desc[UR14][R6.64] ;  /* 0x0000000e06067980 */ /* 0x000ea8000c101900 */
[----:B------:R-:W2:Y:S01]  /*0510*/  LD.E R22, desc[UR14][R28.64] ;  /* 0x0000000e1c167980 */ /* 0x000ea2000c101900 */
[----:B----4-:R-:W-:Y:S01]  /*0520*/  HMMA.1684.F32.TF32 R12, R4, R23, R12 ;  /* 0x00000017040c723c */ /* 0x010fe2000008500c */
[----:B------:R-:W-:Y:S02]  /*0530*/  MOV R23, 0x4 ;  /* 0x0000000400177802 */ /* 0x000fe40000000f00 */
[----:B------:R0:W2:Y:S03]  /*0540*/  LD.E R7, desc[UR14][R24.64] ;  /* 0x0000000e18077980 */ /* 0x0000a6000c101900 */
[----:B0-----:R-:W-:-:S02]  /*0550*/  IMAD.WIDE R24, R0, R23, UR12 ;  /* 0x0000000c00187e25 */ /* 0x001fc4000f8e0217 */
[----:B-----5:R-:W-:Y:S01]  /*0560*/  HMMA.1684.F32.TF32 R8, R4, R21, R8 ;  /* 0x000000150408723c */ /* 0x020fe20000085008 */
[----:B------:R-:W-:-:S03]  /*0570*/  MOV R21, 0x4 ;  /* 0x0000000400157802 */ /* 0x000fc60000000f00 */
[----:B------:R-:W3:Y:S01]  /*0580*/  LD.E R24, desc[UR14][R24.64] ;  /* 0x0000000e18187980 */ /* 0x000ee2000c101900 */
[----:B------:R-:W-:-:S04]  /*0590*/  IMAD.WIDE R4, R18, 0x4, R26 ;  /* 0x0000000412047825 */ /* 0x000fc800078e021a */
[-C--:B------:R-:W-:Y:S02]  /*05a0*/  IMAD.WIDE R28, R3, R21.reuse, UR12 ;  /* 0x0000000c031c7e25 */ /* 0x080fe4000f8e0215 */
[----:B------:R-:W4:Y:S02]  /*05b0*/  LD.E R4, desc[UR14][R4.64] ;  /* 0x0000000e04047980 */ /* 0x000f24000c101900 */
[----:B------:R-:W-:Y:S02]  /*05c0*/  IMAD.WIDE R26, R17, 0x4, R26 ;  /* 0x00000004111a7825 */ /* 0x000fe400078e021a */
[----:B------:R0:W4:Y:S04]  /*05d0*/  LD.E R23, desc[UR14][R28.64] ;  /* 0x0000000e1c177980 */ /* 0x000128000c101900 */
[----:B------:R1:W4:Y:S01]  /*05e0*/  LD.E R5, desc[UR14][R26.64] ;  /* 0x0000000e1a057980 */ /* 0x000322000c101900 */
[----:B0-----:R-:W-:-:S05]  /*05f0*/  IMAD.WIDE R28, R2, R21, UR12 ;  /* 0x0000000c021c7e25 */ /* 0x001fca000f8e0215 */
[----:B------:R0:W5:Y:S01]  /*0600*/  LD.E R21, desc[UR14][R28.64] ;  /* 0x0000000e1c157980 */ /* 0x000162000c101900 */
[----:B------:R-:W-:-:S04]  /*0610*/  UIADD3 UR11, UP1, UPT, UR16, 0x40, URZ ;  /* 0x00000040100b7890 */ /* 0x000fc8000ff3e0ff */
[----:B------:R-:W-:Y:S01]  /*0620*/  UIADD3.X UR18, UPT, UPT, URZ, UR17, URZ, UP1, !UPT ;  /* 0x00000011ff127290 */ /* 0x000fe20008ffe4ff */
[----:B------:R-:W-:Y:S01]  /*0630*/  MOV R25, 0x4 ;  /* 0x0000000400197802 */ /* 0x000fe20000000f00 */
[----:B------:R-:W-:Y:S01]  /*0640*/  UIMAD.WIDE UR12, UR9, 0x4, UR20 ;  /* 0x00000004090c78a5 */ /* 0x000fe2000f8e0214 */
[----:B-1----:R-:W-:-:S03]  /*0650*/  MOV R26, UR11 ;  /* 0x0000000b001a7c02 */ /* 0x002fc60008000f00 */
[----:B------:R-:W-:Y:S02]  /*0660*/  MOV R27, UR18 ;  /* 0x00000012001b7c02 */ /* 0x000fe40008000f00 */
[----:B0-----:R-:W-:Y:S01]  /*0670*/  IMAD.WIDE R28, R16, R25, UR12 ;  /* 0x0000000c101c7e25 */ /* 0x001fe2000f8e0219 */
[C---:B--2---:R-:W-:Y:S04]  /*0680*/  HMMA.1684.F32.TF32 R12, R6.reuse, R22, R12 ;  /* 0x00000016060c723c */ /* 0x044fe8000008500c */
[----:B------:R0:W2:Y:S04]  /*0690*/  LD.E R22, desc[UR14][R28.64] ;  /* 0x0000000e1c167980 */ /* 0x0000a8000c101900 */
[----:B---3--:R-:W-:Y:S01]  /*06a0*/  HMMA.1684.F32.TF32 R8, R6, R24, R8 ;  /* 0x000000180608723c */ /* 0x008fe20000085008 */
[----:B------:R-:W-:-:S04]  /*06b0*/  IMAD.WIDE R6, R20, 0x4, R26 ;  /* 0x0000000414067825 */ /* 0x000fc800078e021a */
[----:B------:R-:W-:Y:S02]  /*06c0*/  IMAD.WIDE R24, R19, 0x4, R26 ;  /* 0x0000000413187825 */ /* 0x000fe400078e021a */
[----:B------:R-:W2:Y:S04]  /*06d0*/  LD.E R6, desc[UR14][R6.64] ;  /* 0x0000000e06067980 */ /* 0x000ea8000c101900 */
[----:B------:R1:W2:Y:S01]  /*06e0*/  LD.E R7, desc[UR14][R24.64] ;  /* 0x0000000e18077980 */ /* 0x0002a2000c101900 */
[----:B----4-:R-:W-:Y:S01]  /*06f0*/  HMMA.1684.F32.TF32 R12, R4, R23, R12 ;  /* 0x00000017040c723c */ /* 0x010fe2000008500c */
[----:B------:R-:W-:Y:S02]  /*0700*/  MOV R23, 0x4 ;  /* 0x0000000400177802 */ /* 0x000fe40000000f00 */
[----:B0-----:R-:W-:-:S05]  /*0710*/  MOV R28, 0x4 ;  /* 0x00000004001c7802 */ /* 0x001fca0000000f00 */
[----:B-----5:R-:W-:Y:S01]  /*0720*/  HMMA.1684.F32.TF32 R8, R4, R21, R8 ;  /* 0x000000150408723c */ /* 0x020fe20000085008 */
[----:B------:R-:W-:-:S04]  /*0730*/  IMAD.WIDE R4, R18, 0x4, R26 ;  /* 0x0000000412047825 */ /* 0x000fc800078e021a */
[----:B-1----:R-:W-:Y:S02]  /*0740*/  IMAD.WIDE R24, R0, R23, UR12 ;  /* 0x0000000c00187e25 */ /* 0x002fe4000f8e0217 */
[----:B------:R-:W3:Y:S02]  /*0750*/  LD.E R4, desc[UR14][R4.64] ;  /* 0x0000000e04047980 */ /* 0x000ee4000c101900 */
[----:B------:R-:W-:Y:S02]  /*0760*/  IMAD.WIDE R26, R17, 0x4, R26 ;  /* 0x00000004111a7825 */ /* 0x000fe400078e021a */
[----:B------:R-:W4:Y:S02]  /*0770*/  LD.E R24, desc[UR14][R24.64] ;  /* 0x0000000e18187980 */ /* 0x000f24000c101900 */
[----:B------:R-:W-:Y:S02]  /*0780*/  IMAD.WIDE R28, R3, R28, UR12 ;  /* 0x0000000c031c7e25 */ /* 0x000fe4000f8e021c */
[----:B------:R0:W3:Y:S04]  /*0790*/  LD.E R5, desc[UR14][R26.64] ;  /* 0x0000000e1a057980 */ /* 0x0000e8000c101900 */
[----:B------:R-:W3:Y:S01]  /*07a0*/  LD.E R23, desc[UR14][R28.64] ;  /* 0x0000000e1c177980 */ /* 0x000ee2000c101900 */
[----:B------:R-:W-:-:S05]  /*07b0*/  MOV R21, 0x4 ;  /* 0x0000000400157802 */ /* 0x000fca0000000f00 */
[----:B0-----:R-:W-:-:S05]  /*07c0*/  IMAD.WIDE R26, R2, R21, UR12 ;  /* 0x0000000c021a7e25 */ /* 0x001fca000f8e0215 */
[----:B------:R0:W5:Y:S01]  /*07d0*/  LD.E R21, desc[UR14][R26.64] ;  /* 0x0000000e1a157980 */ /* 0x000162000c101900 */
[----:B------:R-:W-:-:S04]  /*07e0*/  UIADD3 UR11, UP1, UPT, UR16, 0x60, URZ ;  /* 0x00000060100b7890 */ /* 0x000fc8000ff3e0ff */
[----:B------:R-:W-:Y:S01]  /*07f0*/  UIADD3.X UR18, UPT, UPT, URZ, UR17, URZ, UP1, !UPT ;  /* 0x00000011ff127290 */ /* 0x000fe20008ffe4ff */
[----:B------:R-:W-:Y:S01]  /*0800*/  MOV R25, 0x4 ;  /* 0x0000000400197802 */ /* 0x000fe20000000f00 */
[----:B------:R-:W-:Y:S01]  /*0810*/  UIMAD.WIDE UR12, UR7, 0x4, UR20 ;  /* 0x00000004070c78a5 */ /* 0x000fe2000f8e0214 */
[----:B0-----:R-:W-:-:S05]  /*0820*/  MOV R27, 0x4 ;  /* 0x00000004001b7802 */ /* 0x001fca0000000f00 */
[----:B------:R-:W-:Y:S01]  /*0830*/  IMAD.WIDE R26, R0, R27, UR12 ;  /* 0x0000000c001a7e25 */ /* 0x000fe2000f8e021b */
[----:B--2---:R-:W-:Y:S01]  /*0840*/  HMMA.1684.F32.TF32 R12, R6, R22, R12 ;  /* 0x00000016060c723c */ /* 0x004fe2000008500c */
[----:B------:R-:W-:-:S07]  /*0850*/  MOV R22, UR11 ;  /* 0x0000000b00167c02 */ /* 0x000fce0008000f00 */
[----:B----4-:R-:W-:Y:S01]  /*0860*/  HMMA.1684.F32.TF32 R8, R6, R24, R8 ;  /* 0x000000180608723c */ /* 0x010fe20000085008 */
[----:B------:R-:W-:-:S06]  /*0870*/  IMAD.WIDE R24, R16, R25, UR12 ;  /* 0x0000000c10187e25 */ /* 0x000fcc000f8e0219 */
[----:B------:R-:W2:Y:S05]  /*0880*/  LD.E R25, desc[UR14][R24.64] ;  /* 0x0000000e18197980 */ /* 0x000eaa000c101900 */
[----:B---3--:R-:W-:Y:S01]  /*0890*/  HMMA.1684.F32.TF32 R12, R4, R23, R12 ;  /* 0x00000017040c723c */ /* 0x008fe2000008500c */
[----:B------:R-:W-:-:S03]  /*08a0*/  MOV R23, UR18 ;  /* 0x0000001200177c02 */ /* 0x000fc60008000f00 */
[--C-:B------:R-:W-:Y:S01]  /*08b0*/  IMAD.WIDE R6, R20, 0x4, R22.reuse ;  /* 0x0000000414067825 */ /* 0x100fe200078e0216 */
[----:B------:R-:W3:Y:S03]  /*08c0*/  LD.E R24, desc[UR14][R26.64] ;  /* 0x0000000e1a187980 */ /* 0x000ee6000c101900 */
[--C-:B------:R-:W-:Y:S02]  /*08d0*/  IMAD.WIDE R28, R19, 0x4, R22.reuse ;  /* 0x00000004131c7825 */ /* 0x100fe400078e0216 */
[----:B------:R-:W2:Y:S01]  /*08e0*/  LD.E R6, desc[UR14][R6.64] ;  /* 0x0000000e06067980 */ /* 0x000ea2000c101900 */
[----:B-----5:R-:W-:Y:S01]  /*08f0*/  HMMA.1684.F32.TF32 R8, R4, R21, R8 ;  /* 0x000000150408723c */ /* 0x020fe20000085008 */
[----:B------:R-:W-:Y:S02]  /*0900*/  IMAD.WIDE R4, R18, 0x4, R22 ;  /* 0x0000000412047825 */ /* 0x000fe400078e0216 */
[----:B------:R0:W2:Y:S01]  /*0910*/  LD.E R7, desc[UR14][R28.64] ;  /* 0x0000000e1c077980 */ /* 0x0000a2000c101900 */
[----:B------:R-:W-:-:S03]  /*0920*/  MOV R21, 0x4 ;  /* 0x0000000400157802 */ /* 0x000fc60000000f00 */
[----:B------:R-:W4:Y:S01]  /*0930*/  LD.E R4, desc[UR14][R4.64] ;  /* 0x0000000e04047980 */ /* 0x000f22000c101900 */
[----:B0-----:R-:W-:Y:S01]  /*0940*/  IMAD.WIDE R28, R17, 0x4, R22 ;  /* 0x00000004111c7825 */ /* 0x001fe200078e0216 */
[----:B------:R-:W-:-:S03]  /*0950*/  MOV R22, 0x4 ;  /* 0x0000000400167802 */ /* 0x000fc60000000f00 */
[----:B------:R-:W-:Y:S01]  /*0960*/  IMAD.WIDE R26, R2, R21, UR12 ;  /* 0x0000000c021a7e25 */ /* 0x000fe2000f8e0215 */
[----:B------:R-:W4:Y:S03]  /*0970*/  LD.E R5, desc[UR14][R28.64] ;  /* 0x0000000e1c057980 */ /* 0x000f26000c101900 */
[----:B------:R-:W-:Y:S01]  /*0980*/  IMAD.WIDE R22, R3, R22, UR12 ;  /* 0x0000000c03167e25 */ /* 0x000fe2000f8e0216 */
[----:B------:R-:W5:Y:S05]  /*0990*/  LD.E R21, desc[UR14][R26.64] ;  /* 0x0000000e1a157980 */ /* 0x000f6a000c101900 */
[----:B------:R-:W4:Y:S01]  /*09a0*/  LD.E R22, desc[UR14][R22.64] ;  /* 0x0000000e16167980 */ /* 0x000f22000c101900 */
[----:B------:R-:W-:-:S02]  /*09b0*/  UIADD3 UR16, UP1, UPT, UR16, 0x80, URZ ;  /* 0x0000008010107890 */ /* 0x000fc4000ff3e0ff */
[----:B------:R-:W-:Y:S02]  /*09c0*/  UIADD3 UR6, UPT, UPT, UR6, 0x4, URZ ;  /* 0x0000000406067890 */ /* 0x000fe4000fffe0ff */
[----:B------:R-:W-:Y:S02]  /*09d0*/  UIADD3.X UR17, UPT, UPT, URZ, UR17, URZ, UP1, !UPT ;  /* 0x00000011ff117290 */ /* 0x000fe40008ffe4ff */
[----:B------:R-:W-:Y:S02]  /*09e0*/  UISETP.NE.AND UP1, UPT, UR6, URZ, UPT ;  /* 0x000000ff0600728c */ /* 0x000fe4000bf25270 */
[----:B------:R-:W-:Y:S02]  /*09f0*/  UIADD3 UR4, UPT, UPT, UR4, 0x20, URZ ;  /* 0x0000002004047890 */ /* 0x000fe4000fffe0ff */
[----:B------:R-:W-:Y:S02]  /*0a00*/  ULEA UR7, UR19, UR7, 0x5 ;  /* 0x0000000713077291 */ /* 0x000fe4000f8e28ff */
[----:B------:R-:W-:-:S02]  /*0a10*/  ULEA UR9, UR19, UR9, 0x5 ;  /* 0x0000000913097291 */ /* 0x000fc4000f8e28ff */
[----:B------:R-:W-:Y:S02]  /*0a20*/  ULEA UR10, UR19, UR10, 0x5 ;  /* 0x0000000a130a7291 */ /* 0x000fe4000f8e28ff */
[----:B------:R-:W-:Y:S01]  /*0a30*/  ULEA UR5, UR19, UR5, 0x5 ;  /* 0x0000000513057291 */ /* 0x000fe2000f8e28ff */
[C---:B--2---:R-:W-:Y:S08]  /*0a40*/  HMMA.1684.F32.TF32 R12, R6.reuse, R25, R12 ;  /* 0x00000019060c723c */ /* 0x044ff0000008500c */
[----:B---3--:R-:W-:-:S12]  /*0a50*/  HMMA.1684.F32.TF32 R8, R6, R24, R8 ;  /* 0x000000180608723c */ /* 0x008fd80000085008 */
[C---:B----4-:R-:W-:Y:S08]  /*0a60*/  HMMA.1684.F32.TF32 R12, R4.reuse, R22, R12 ;  /* 0x00000016040c723c */ /* 0x050ff0000008500c */
[----:B-----5:R-:W-:Y:S01]  /*0a70*/  HMMA.1684.F32.TF32 R8, R4, R21, R8 ;  /* 0x000000150408723c */ /* 0x020fe20000085008 */
[----:B------:R-:W-:-:S04]  /*0a80*/  NOP ;  /* 0x0000000000007918 */ /* 0x000fc80000000000 */
[----:B------:R-:W-:-:S15]  /*0a90*/  BRA.U UP1, `(.L_x_8) ;  /* 0xfffffff901147547 */ /* 0x000fde000b83ffff */
.L_x_7:
[----:B------:R-:W-:Y:S05]  /*0aa0*/  BRA.U !UP0, `(.L_x_6) ;  /* 0x0000000108e47547 */ /* 0x000fea000b800000 */
[----:B------:R-:W0:Y:S01]  /*0ab0*/  S2R R0, SR_LANEID ;  /* 0x0000000000007919 */ /* 0x000e220000000000 */
[----:B------:R-:W1:Y:S01]  /*0ac0*/  LDCU.64 UR6, c[0x0][0x380] ;  /* 0x00007000ff0677ac */ /* 0x000e620008000a00 */
[----:B------:R-:W2:Y:S01]  /*0ad0*/  LDCU UR9, c[0x0][0x39c] ;  /* 0x00007380ff0977ac */ /* 0x000ea20008000800 */
[----:B------:R-:W-:Y:S01]  /*0ae0*/  UIADD3 UR5, UPT, UPT, -UR8, URZ, URZ ;  /* 0x000000ff08057290 */ /* 0x000fe2000fffe1ff */
[----:B------:R-:W3:Y:S01]  /*0af0*/  LDCU.64 UR10, c[0x0][0x388] ;  /* 0x00007100ff0a77ac */ /* 0x000ee20008000a00 */
[----:B-1----:R-:W-:Y:S02]  /*0b00*/  UIMAD.WIDE.U32 UR6, UR4, 0x4, UR6 ;  /* 0x00000004040678a5 */ /* 0x002fe4000f8e0006 */
[----:B--2---:R-:W-:-:S04]  /*0b10*/  UIMAD UR4, UR4, UR9, URZ ;  /* 0x00000009040472a4 */ /* 0x004fc8000f8e02ff */
[----:B------:R-:W-:Y:S02]  /*0b20*/  MOV R18, UR6 ;  /* 0x0000000600127c02 */ /* 0x000fe40008000f00 */
[----:B------:R-:W-:Y:S02]  /*0b30*/  MOV R7, UR7 ;  /* 0x0000000700077c02 */ /* 0x000fe40008000f00 */
[----:B------:R-:W-:Y:S02]  /*0b40*/  MOV R19, UR7 ;  /* 0x0000000700137c02 */ /* 0x000fe40008000f00 */
[----:B------:R-:W-:Y:S02]  /*0b50*/  MOV R6, UR6 ;  /* 0x0000000600067c02 */ /* 0x000fe40008000f00 */
[----:B0-----:R-:W-:Y:S02]  /*0b60*/  SHF.R.U32.HI R17, RZ, 0x2, R0 ;  /* 0x00000002ff117819 */ /* 0x001fe40000011600 */
[----:B------:R-:W-:-:S02]  /*0b70*/  LOP3.LUT R0, R0, 0x3, RZ, 0xc0, !PT ;  /* 0x0000000300007812 */ /* 0x000fc400078ec0ff */
[C---:B------:R-:W-:Y:S02]  /*0b80*/  IADD3 R3, PT, PT, R17.reuse, 0x8, RZ ;  /* 0x0000000811037810 */ /* 0x040fe40007ffe0ff */
[C---:B------:R-:W-:Y:S01]  /*0b90*/  IADD3 R22, PT, PT, R0.reuse, 0x4, RZ ;  /* 0x0000000400167810 */ /* 0x040fe20007ffe0ff */
[--C-:B------:R-:W-:Y:S01]  /*0ba0*/  IMAD R4, R17, UR22, R0.reuse ;  /* 0x0000001611047c24 */ /* 0x100fe2000f8e0200 */
[----:B------:R-:W-:Y:S01]  /*0bb0*/  MOV R24, R18 ;  /* 0x0000001200187202 */ /* 0x000fe20000000f00 */
[C---:B------:R-:W-:Y:S01]  /*0bc0*/  IMAD R5, R0.reuse, UR9, R17 ;  /* 0x0000000900057c24 */ /* 0x040fe2000f8e0211 */
[----:B------:R-:W-:Y:S01]  /*0bd0*/  MOV R25, R7 ;  /* 0x0000000700197202 */ /* 0x000fe20000000f00 */
[----:B------:R-:W-:Y:S02]  /*0be0*/  IMAD R20, R3, UR22, R0 ;  /* 0x0000001603147c24 */ /* 0x000fe4000f8e0200 */
[----:B------:R-:W-:Y:S02]  /*0bf0*/  IMAD R16, R17, UR22, R22 ;  /* 0x0000001611107c24 */ /* 0x000fe4000f8e0216 */
[----:B------:R-:W-:-:S02]  /*0c00*/  IMAD R0, R0, UR9, R3 ;  /* 0x0000000900007c24 */ /* 0x000fc4000f8e0203 */
[----:B------:R-:W-:Y:S02]  /*0c10*/  IMAD R2, R3, UR22, R22 ;  /* 0x0000001603027c24 */ /* 0x000fe4000f8e0216 */
[C---:B------:R-:W-:Y:S02]  /*0c20*/  IMAD R17, R22.reuse, UR9, R17 ;  /* 0x0000000916117c24 */ /* 0x040fe4000f8e0211 */
[----:B---3--:R-:W-:-:S07]  /*0c30*/  IMAD R3, R22, UR9, R3 ;  /* 0x0000000916037c24 */ /* 0x008fce000f8e0203 */
.L_x_9:
[----:B------:R-:W-:Y:S01]  /*0c40*/  UIMAD.WIDE UR6, UR4, 0x4, UR10 ;  /* 0x00000004040678a5 */ /* 0x000fe2000f8e020a */
[----:B------:R-:W-:Y:S01]  /*0c50*/  MOV R6, 0x4 ;  /* 0x0000000400067802 */ /* 0x000fe20000000f00 */
[----:B------:R-:W-:-:S04]  /*0c60*/  IMAD.WIDE R28, R4, 0x4, R24 ;  /* 0x00000004041c7825 */ /* 0x000fc800078e0218 */
[----:B------:R-:W-:Y:S01]  /*0c70*/  IMAD.WIDE R6, R5, R6, UR6 ;  /* 0x0000000605067e25 */ /* 0x000fe2000f8e0206 */
[----:B------:R-:W2:Y:S03]  /*0c80*/  LD.E R18, desc[UR14][R28.64] ;  /* 0x0000000e1c127980 */ /* 0x000ea6000c101900 */
[----:B------:R-:W-:Y:S01]  /*0c90*/  IMAD.WIDE R26, R20, 0x4, R24 ;  /* 0x00000004141a7825 */ /* 0x000fe200078e0218 */
[----:B------:R-:W2:Y:S04]  /*0ca0*/  LD.E R21, desc[UR14][R6.64] ;  /* 0x0000000e06157980 */ /* 0x000ea8000c101900 */
[----:B------:R0:W2:Y:S01]  /*0cb0*/  LD.E R19, desc[UR14][R26.64] ;  /* 0x0000000e1a137980 */ /* 0x0000a2000c101900 */
[----:B------:R-:W-:-:S05]  /*0cc0*/  MOV R23, 0x4 ;  /* 0x0000000400177802 */ /* 0x000fca0000000f00 */
[----:B------:R-:W-:-:S06]  /*0cd0*/  IMAD.WIDE R22, R0, R23, UR6 ;  /* 0x0000000600167e25 */ /* 0x000fcc000f8e0217 */
[----:B------:R-:W3:Y:S01]  /*0ce0*/  LD.E R23, desc[UR14][R22.64] ;  /* 0x0000000e16177980 */ /* 0x000ee2000c101900 */
[----:B0-----:R-:W-:Y:S01]  /*0cf0*/  MOV R26, 0x4 ;  /* 0x00000004001a7802 */ /* 0x001fe20000000f00 */
[----:B------:R-:W-:-:S04]  /*0d00*/  IMAD.WIDE R6, R16, 0x4, R24 ;  /* 0x0000000410067825 */ /* 0x000fc800078e0218 */
[----:B------:R-:W-:Y:S02]  /*0d10*/  IMAD.WIDE R26, R17, R26, UR6 ;  /* 0x00000006111a7e25 */ /* 0x000fe4000f8e021a */
[----:B------:R-:W4:Y:S02]  /*0d20*/  LD.E R6, desc[UR14][R6.64] ;  /* 0x0000000e06067980 */ /* 0x000f24000c101900 */
[----:B------:R-:W-:Y:S02]  /*0d30*/  IMAD.WIDE R28, R2, 0x4, R24 ;  /* 0x00000004021c7825 */ /* 0x000fe400078e0218 */
[----:B------:R0:W4:Y:S04]  /*0d40*/  LD.E R22, desc[UR14][R26.64] ;  /* 0x0000000e1a167980 */ /* 0x000128000c101900 */
[----:B------:R-:W4:Y:S01]  /*0d50*/  LD.E R7, desc[UR14][R28.64] ;  /* 0x0000000e1c077980 */ /* 0x000f22000c101900 */
[----:B--2---:R-:W-:Y:S01]  /*0d60*/  HMMA.1684.F32.TF32 R12, R18, R21, R12 ;  /* 0x00000015120c723c */ /* 0x004fe2000008500c */
[----:B------:R-:W-:-:S05]  /*0d70*/  MOV R21, 0x4 ;  /* 0x0000000400157802 */ /* 0x000fca0000000f00 */
[----:B0-----:R-:W-:-:S05]  /*0d80*/  IMAD.WIDE R26, R3, R21, UR6 ;  /* 0x00000006031a7e25 */ /* 0x001fca000f8e0215 */
[----:B------:R-:W2:Y:S01]  /*0d90*/  LD.E R21, desc[UR14][R26.64] ;  /* 0x0000000e1a157980 */ /* 0x000ea2000c101900 */
[----:B---3--:R-:W-:Y:S01]  /*0da0*/  HMMA.1684.F32.TF32 R8, R18, R23, R8 ;  /* 0x000000171208723c */ /* 0x008fe20000085008 */
[----:B------:R-:W-:-:S04]  /*0db0*/  UIADD3 UR5, UPT, UPT, UR5, 0x1, URZ ;  /* 0x0000000105057890 */ /* 0x000fc8000fffe0ff */
[----:B------:R-:W-:Y:S01]  /*0dc0*/  UISETP.NE.AND UP0, UPT, UR5, URZ, UPT ;  /* 0x000000ff0500728c */ /* 0x000fe2000bf05270 */
[----:B------:R-:W-:Y:S02]  /*0dd0*/  IADD3 R24, P0, PT, R24, 0x20, RZ ;  /* 0x0000002018187810 */ /* 0x000fe40007f1e0ff */
[----:B----4-:R-:W-:Y:S02]  /*0de0*/  HMMA.1684.F32.TF32 R12, R6, R22, R12 ;  /* 0x00000016060c723c */ /* 0x010fe4000008500c */
[----:B------:R-:W-:Y:S01]  /*0df0*/  IADD3.X R25, PT, PT, RZ, R25, RZ, P0, !PT ;  /* 0x00000019ff197210 */ /* 0x000fe200007fe4ff */
[----:B------:R-:W-:-:S09]  /*0e00*/  ULEA UR4, UR9, UR4, 0x3 ;  /* 0x0000000409047291 */ /* 0x000fd2000f8e18ff */
[----:B--2---:R-:W-:Y:S01]  /*0e10*/  HMMA.1684.F32.TF32 R8, R6, R21, R8 ;  /* 0x000000150608723c */ /* 0x004fe20000085008 */
[----:B------:R-:W-:-:S04]  /*0e20*/  NOP ;  /* 0x0000000000007918 */ /* 0x000fc80000000000 */
[----:B------:R-:W-:-:S15]  /*0e30*/  BRA.U UP0, `(.L_x_9) ;  /* 0xfffffffd00807547 */ /* 0x000fde000b83ffff */
.L_x_6:
        /* <DEDUP_REMOVED lines=16> */
.L_x_10:
        /* <DEDUP_REMOVED lines=12> */
.L_x_13:


//--------------------- .nv.shared.reserved.0     --------------------------
	.section	.nv.shared.reserved.0,"aw",@nobits
	.weak		__nv_reservedSMEM_offset_0_alias
	.size		__nv_reservedSMEM_offset_0_alias, 0, 64
	.other		__nv_reservedSMEM_offset_0_alias,@"STO_CUDA_RESERVED_SHARED STV_DEFAULT"
__nv_reservedSMEM_offset_0_alias:
	.zero		0
	.zero		64


//--------------------- .nv.constant0._ZN8pygpukit3ops4tf3220debug_dump_fragmentsEPKfS3_PfS4_ii --------------------------
	.section	.nv.constant0._ZN8pygpukit3ops4tf3220debug_dump_fragmentsEPKfS3_PfS4_ii,"a",@progbits
	.sectionflags	@""
	.align	4
.nv.constant0._ZN8pygpukit3ops4tf3220debug_dump_fragmentsEPKfS3_PfS4_ii:
	.zero		936


//--------------------- .nv.constant0._ZN8pygpukit3ops4tf3229sgemm_wmma_row_col_transposedEPKfS3_Pfiii --------------------------
	.section	.nv.constant0._ZN8pygpukit3ops4tf3229sgemm_wmma_row_col_transposedEPKfS3_Pfiii,"a",@progbits
	.sectionflags	@""
	.align	4
.nv.constant0._ZN8pygpukit3ops4tf3229sgemm_wmma_row_col_transposedEPKfS3_Pfiii:
	.zero		932


//--------------------- .nv.constant0._ZN8pygpukit3ops4tf3218sgemm_wmma_row_rowEPKfS3_Pfiii --------------------------
	.section	.nv.constant0._ZN8pygpukit3ops4tf3218sgemm_wmma_row_rowEPKfS3_Pfiii,"a",@progbits
	.sectionflags	@""
	.align	4
.nv.constant0._ZN8pygpukit3ops4tf3218sgemm_wmma_row_rowEPKfS3_Pfiii:
	.zero		932


//--------------------- SYMBOLS --------------------------

	.type		.nv.reservedSmem.offset0,@object
	.size		.nv.reservedSmem.offset0,0x4
